def matmul_kernel(
    a_ptr,
    b_ptr,
    c_ptr,
    M,
    N,
    K,
    stride_am,
    stride_ak,
    stride_bk,
    stride_bn,
    stride_cm,
    stride_cn,
    BLOCK_M: tl.constexpr,
    BLOCK_N: tl.constexpr,
    BLOCK_K: tl.constexpr,
    GROUP_M: tl.constexpr,
):
    pid = tl.program_id(axis=0)
    num_pid_m = tl.cdiv(M, BLOCK_M)
    num_pid_n = tl.cdiv(N, BLOCK_N)
    num_pid_in_group = GROUP_M * num_pid_n
    group_id = pid // num_pid_in_group
    first_pid_m = group_id * GROUP_M
    group_size_m = min(num_pid_m - first_pid_m, GROUP_M)
    pid_m = first_pid_m + ((pid % num_pid_in_group) % group_size_m)
    pid_n = (pid % num_pid_in_group) // group_size_m

    offs_am = (pid_m * BLOCK_M + tl.arange(0, BLOCK_M)) % M
    offs_bn = (pid_n * BLOCK_N + tl.arange(0, BLOCK_N)) % N
    offs_k = tl.arange(0, BLOCK_K)
    a_ptrs = a_ptr + offs_am[:, None] * stride_am + offs_k[None, :] * stride_ak
    b_ptrs = b_ptr + offs_k[:, None] * stride_bk + offs_bn[None, :] * stride_bn

    acc = tl.zeros((BLOCK_M, BLOCK_N), dtype=tl.float32)
    for kk in range(0, tl.cdiv(K, BLOCK_K)):
        a = tl.load(a_ptrs, mask=offs_k[None, :] < K - kk * BLOCK_K, other=0.0)
        b = tl.load(b_ptrs, mask=offs_k[:, None] < K - kk * BLOCK_K, other=0.0)
        acc = tl.dot(a, b, acc)
        a_ptrs += BLOCK_K * stride_ak
        b_ptrs += BLOCK_K * stride_bk

    c = acc.to(c_ptr.dtype.element_ty)
    offs_cm = pid_m * BLOCK_M + tl.arange(0, BLOCK_M)
    offs_cn = pid_n * BLOCK_N + tl.arange(0, BLOCK_N)
    c_ptrs = c_ptr + offs_cm[:, None] * stride_cm + offs_cn[None, :] * stride_cn
    mask = (offs_cm[:, None] < M) & (offs_cn[None, :] < N)
    tl.store(c_ptrs, c, mask=mask)

# config = {"BLOCK_K": 64, "BLOCK_M": 128, "BLOCK_N": 128, "GROUP_M": 1, "arch": "sm_90", "dtype": "fp8e4m3", "num_ctas": 1, "num_stages": 3, "num_warps": 4}
# arch = sm_90


// ===== COMPILED SASS (sm_90a) =====

	.target	sm_90a

	.elftype	@"ET_EXEC"


//--------------------- .note.nv.tkinfo           --------------------------
	.section	.note.nv.tkinfo,"",@"SHT_NOTE"
	.sectionflags	@"SHF_NOTE_NV_TKINFO"
	.tkinfo
        /*0018*/ 	.word	0x00000002
        /*0030*/ 	.string	""
        /*0030*/ 	.string	"ptxas"
        /*0030*/ 	.string	"Cuda compilation tools, release 13.0, V13.0.88"
        /*0030*/ 	.string	"Build cuda_13.0.r13.0/compiler.36424714_0"
        /*0030*/ 	.string	"-v  -suppress-debug-info  -lineinfo  -arch sm_90a "



//--------------------- .note.nv.cuinfo           --------------------------
	.section	.note.nv.cuinfo,"",@"SHT_NOTE"
	.sectionflags	@"SHF_NOTE_NV_CUINFO"
        /*0018*/ 	.short	0x0002
        /*001a*/ 	.short	0x005a
        /*001c*/ 	.short	0x0082
	.zero		2


//--------------------- .nv.info                  --------------------------
	.section	.nv.info,"",@"SHT_CUDA_INFO"
	.align	4


	//----- nvinfo : EIATTR_REGCOUNT
	.align		4
        /*0000*/ 	.byte	0x04, 0x2f
        /*0002*/ 	.short	(.L_1 - .L_0)
	.align		4
.L_0:
        /*0004*/ 	.word	index@(matmul_kernel)
        /*0008*/ 	.word	0x000000ff


	//----- nvinfo : EIATTR_FRAME_SIZE
	.align		4
.L_1:
        /*000c*/ 	.byte	0x04, 0x11
        /*000e*/ 	.short	(.L_3 - .L_2)
	.align		4
.L_2:
        /*0010*/ 	.word	index@(matmul_kernel)
        /*0014*/ 	.word	0x000001c0


	//----- nvinfo : EIATTR_MIN_STACK_SIZE
	.align		4
.L_3:
        /*0018*/ 	.byte	0x04, 0x12
        /*001a*/ 	.short	(.L_5 - .L_4)
	.align		4
.L_4:
        /*001c*/ 	.word	index@(matmul_kernel)
        /*0020*/ 	.word	0x000001c0
.L_5:


//--------------------- .nv.compat                --------------------------
	.section	.nv.compat,"",@"SHT_CUDA_COMPAT_INFO"
	.align	4
        /*0000*/ 	.byte	0x02, 0x09, 0x01, 0x00, 0x02, 0x02, 0x04, 0x00, 0x02, 0x05, 0x05, 0x00, 0x03, 0x07, 0x01, 0x01
        /*0010*/ 	.byte	0x02, 0x03, 0x00, 0x00, 0x02, 0x06, 0x01, 0x00, 0x04, 0x0b, 0x08, 0x00, 0x00, 0x00, 0x00, 0x00
        /*0020*/ 	.byte	0x00, 0x00, 0x00, 0x00


//--------------------- .nv.info.matmul_kernel    --------------------------
	.section	.nv.info.matmul_kernel,"",@"SHT_CUDA_INFO"
	.sectionflags	@""
	.align	4


	//----- nvinfo : EIATTR_CUDA_API_VERSION
	.align		4
        /*0000*/ 	.byte	0x04, 0x37
        /*0002*/ 	.short	(.L_7 - .L_6)
.L_6:
        /*0004*/ 	.word	0x00000082


	//----- nvinfo : EIATTR_KPARAM_INFO
	.align		4
.L_7:
        /*0008*/ 	.byte	0x04, 0x17
        /*000a*/ 	.short	(.L_9 - .L_8)
.L_8:
        /*000c*/ 	.word	0x00000000
        /*0010*/ 	.short	0x000d
        /*0012*/ 	.short	0x0048
        /*0014*/ 	.byte	0x00, 0xf4, 0x21, 0x00


	//----- nvinfo : EIATTR_KPARAM_INFO
	.align		4
.L_9:
        /*0018*/ 	.byte	0x04, 0x17
        /*001a*/ 	.short	(.L_11 - .L_10)
.L_10:
        /*001c*/ 	.word	0x00000000
        /*0020*/ 	.short	0x000c
        /*0022*/ 	.short	0x0040
        /*0024*/ 	.byte	0x00, 0xf4, 0x21, 0x00


	//----- nvinfo : EIATTR_KPARAM_INFO
	.align		4
.L_11:
        /*0028*/ 	.byte	0x04, 0x17
        /*002a*/ 	.short	(.L_13 - .L_12)
.L_12:
        /*002c*/ 	.word	0x00000000
        /*0030*/ 	.short	0x000b
        /*0032*/ 	.short	0x0038
        /*0034*/ 	.byte	0x00, 0xf0, 0x11, 0x00


	//----- nvinfo : EIATTR_KPARAM_INFO
	.align		4
.L_13:
        /*0038*/ 	.byte	0x04, 0x17
        /*003a*/ 	.short	(.L_15 - .L_14)
.L_14:
        /*003c*/ 	.word	0x00000000
        /*0040*/ 	.short	0x000a
        /*0042*/ 	.short	0x0034
        /*0044*/ 	.byte	0x00, 0xf0, 0x11, 0x00


	//----- nvinfo : EIATTR_KPARAM_INFO
	.align		4
.L_15:
        /*0048*/ 	.byte	0x04, 0x17
        /*004a*/ 	.short	(.L_17 - .L_16)
.L_16:
        /*004c*/ 	.word	0x00000000
        /*0050*/ 	.short	0x0009
        /*0052*/ 	.short	0x0030
        /*0054*/ 	.byte	0x00, 0xf0, 0x11, 0x00


	//----- nvinfo : EIATTR_KPARAM_INFO
	.align		4
.L_17:
        /*0058*/ 	.byte	0x04, 0x17
        /*005a*/ 	.short	(.L_19 - .L_18)
.L_18:
        /*005c*/ 	.word	0x00000000
        /*0060*/ 	.short	0x0008
        /*0062*/ 	.short	0x002c
        /*0064*/ 	.byte	0x00, 0xf0, 0x11, 0x00


	//----- nvinfo : EIATTR_KPARAM_INFO
	.align		4
.L_19:
        /*0068*/ 	.byte	0x04, 0x17
        /*006a*/ 	.short	(.L_21 - .L_20)
.L_20:
        /*006c*/ 	.word	0x00000000
        /*0070*/ 	.short	0x0007
        /*0072*/ 	.short	0x0028
        /*0074*/ 	.byte	0x00, 0xf0, 0x11, 0x00


	//----- nvinfo : EIATTR_KPARAM_INFO
	.align		4
.L_21:
        /*0078*/ 	.byte	0x04, 0x17
        /*007a*/ 	.short	(.L_23 - .L_22)
.L_22:
        /*007c*/ 	.word	0x00000000
        /*0080*/ 	.short	0x0006
        /*0082*/ 	.short	0x0024
        /*0084*/ 	.byte	0x00, 0xf0, 0x11, 0x00


	//----- nvinfo : EIATTR_KPARAM_INFO
	.align		4
.L_23:
        /*0088*/ 	.byte	0x04, 0x17
        /*008a*/ 	.short	(.L_25 - .L_24)
.L_24:
        /*008c*/ 	.word	0x00000000
        /*0090*/ 	.short	0x0005
        /*0092*/ 	.short	0x0020
        /*0094*/ 	.byte	0x00, 0xf0, 0x11, 0x00


	//----- nvinfo : EIATTR_KPARAM_INFO
	.align		4
.L_25:
        /*0098*/ 	.byte	0x04, 0x17
        /*009a*/ 	.short	(.L_27 - .L_26)
.L_26:
        /*009c*/ 	.word	0x00000000
        /*00a0*/ 	.short	0x0004
        /*00a2*/ 	.short	0x001c
        /*00a4*/ 	.byte	0x00, 0xf0, 0x11, 0x00


	//----- nvinfo : EIATTR_KPARAM_INFO
	.align		4
.L_27:
        /*00a8*/ 	.byte	0x04, 0x17
        /*00aa*/ 	.short	(.L_29 - .L_28)
.L_28:
        /*00ac*/ 	.word	0x00000000
        /*00b0*/ 	.short	0x0003
        /*00b2*/ 	.short	0x0018
        /*00b4*/ 	.byte	0x00, 0xf0, 0x11, 0x00


	//----- nvinfo : EIATTR_KPARAM_INFO
	.align		4
.L_29:
        /*00b8*/ 	.byte	0x04, 0x17
        /*00ba*/ 	.short	(.L_31 - .L_30)
.L_30:
        /*00bc*/ 	.word	0x00000000
        /*00c0*/ 	.short	0x0002
        /*00c2*/ 	.short	0x0010
        /*00c4*/ 	.byte	0x00, 0xf4, 0x21, 0x00


	//----- nvinfo : EIATTR_KPARAM_INFO
	.align		4
.L_31:
        /*00c8*/ 	.byte	0x04, 0x17
        /*00ca*/ 	.short	(.L_33 - .L_32)
.L_32:
        /*00cc*/ 	.word	0x00000000
        /*00d0*/ 	.short	0x0001
        /*00d2*/ 	.short	0x0008
        /*00d4*/ 	.byte	0x00, 0xf4, 0x21, 0x00


	//----- nvinfo : EIATTR_KPARAM_INFO
	.align		4
.L_33:
        /*00d8*/ 	.byte	0x04, 0x17
        /*00da*/ 	.short	(.L_35 - .L_34)
.L_34:
        /*00dc*/ 	.word	0x00000000
        /*00e0*/ 	.short	0x0000
        /*00e2*/ 	.short	0x0000
        /*00e4*/ 	.byte	0x00, 0xf4, 0x21, 0x00


	//----- nvinfo : EIATTR_SPARSE_MMA_MASK
	.align		4
.L_35:
        /*00e8*/ 	.byte	0x03, 0x50
        /*00ea*/ 	.short	0x0000


	//----- nvinfo : EIATTR_MAXREG_COUNT
	.align		4
        /*00ec*/ 	.byte	0x03, 0x1b
        /*00ee*/ 	.short	0x00ff


	//----- nvinfo : EIATTR_NUM_BARRIERS
	.align		4
        /*00f0*/ 	.byte	0x02, 0x4c
        /*00f2*/ 	.byte	0x01
	.zero		1


	//----- nvinfo : EIATTR_ANNOTATIONS
	.align		4
        /*00f4*/ 	.byte	0x04, 0x55
        /*00f6*/ 	.short	(.L_37 - .L_36)


	//   ....[0]....
.L_36:
        /*00f8*/ 	.word	0x00000001
        /*00fc*/ 	.byte	0x30, 0x05, 0x00, 0x00, 0x01, 0x00, 0x00, 0x00, 0xa0, 0x05, 0x00, 0x00, 0x01, 0x00, 0x00, 0x00
        /* <DEDUP_REMOVED lines=190> */
        /*0cec*/ 	.byte	0x40, 0xa8, 0x00, 0x00, 0x01, 0x00, 0x00, 0x00, 0xa0, 0xa8, 0x00, 0x00


	//----- nvinfo : EIATTR_MERCURY_ISA_VERSION
	.align		4
.L_37:
        /*0cf8*/ 	.byte	0x03, 0x5f
        /*0cfa*/ 	.short	0x0101


	//----- nvinfo : EIATTR_EXIT_INSTR_OFFSETS
	.align		4
        /*0cfc*/ 	.byte	0x04, 0x1c
        /*0cfe*/ 	.short	(.L_39 - .L_38)


	//   ....[0]....
.L_38:
        /*0d00*/ 	.word	0x0000f440


	//   ....[1]....
        /*0d04*/ 	.word	0x0000f460


	//----- nvinfo : EIATTR_REQNTID
	.align		4
.L_39:
        /*0d08*/ 	.byte	0x04, 0x10
        /*0d0a*/ 	.short	(.L_41 - .L_40)
.L_40:
        /*0d0c*/ 	.word	0x00000080
        /*0d10*/ 	.word	0x00000001
        /*0d14*/ 	.word	0x00000001


	//----- nvinfo : EIATTR_CBANK_PARAM_SIZE
	.align		4
.L_41:
        /*0d18*/ 	.byte	0x03, 0x19
        /*0d1a*/ 	.short	0x0050


	//----- nvinfo : EIATTR_PARAM_CBANK
	.align		4
        /*0d1c*/ 	.byte	0x04, 0x0a
        /*0d1e*/ 	.short	(.L_43 - .L_42)
	.align		4
.L_42:
        /*0d20*/ 	.word	index@(.nv.constant0.matmul_kernel)
        /*0d24*/ 	.short	0x0210
        /*0d26*/ 	.short	0x0050


	//----- nvinfo : EIATTR_SW_WAR
	.align		4
.L_43:
        /*0d28*/ 	.byte	0x04, 0x36
        /*0d2a*/ 	.short	(.L_45 - .L_44)
.L_44:
        /*0d2c*/ 	.word	0x00000008
.L_45:


//--------------------- .nv.callgraph             --------------------------
	.section	.nv.callgraph,"",@"SHT_CUDA_CALLGRAPH"
	.align	4
	.sectionentsize	8
	.align		4
        /*0000*/ 	.word	0x00000000
	.align		4
        /*0004*/ 	.word	0xffffffff
	.align		4
        /*0008*/ 	.word	0x00000000
	.align		4
        /*000c*/ 	.word	0xfffffffe
	.align		4
        /*0010*/ 	.word	0x00000000
	.align		4
        /*0014*/ 	.word	0xfffffffd
	.align		4
        /*0018*/ 	.word	0x00000000
	.align		4
        /*001c*/ 	.word	0xfffffffc


//--------------------- .text.matmul_kernel       --------------------------
	.section	.text.matmul_kernel,"ax",@progbits
	.align	128
        .global         matmul_kernel
        .type           matmul_kernel,@function
        .size           matmul_kernel,(.L_x_4 - matmul_kernel)
        .other          matmul_kernel,@"STO_CUDA_ENTRY STV_DEFAULT"
matmul_kernel:
.text.matmul_kernel:
[----:B------:R-:W0:Y:S08]  /*0000*/  LDC R1, c[0x0][0x28] ;  /* 0x00000a00ff017b82 */ /* 0x000e300000000800 */
[----:B------:R-:W1:Y:S01]  /*0010*/  LDC.64 R48, c[0x0][0x228] ;  /* 0x00008a00ff307b82 */ /* 0x000e620000000a00 */
[----:B------:R-:W2:Y:S01]  /*0020*/  S2R R5, SR_CTAID.X ;  /* 0x0000000000057919 */ /* 0x000ea20000002500 */
[----:B0-----:R-:W-:Y:S01]  /*0030*/  VIADD R1, R1, 0xfffffe40 ;  /* 0xfffffe4001017836 */ /* 0x001fe20000000000 */
[----:B------:R-:W-:Y:S01]  /*0040*/  ULDC UR5, c[0x0][0x230] ;  /* 0x00008c0000057ab9 */ /* 0x000fe20000000800 */
[----:B------:R-:W-:Y:S01]  /*0050*/  UMOV UR4, 0x400 ;  /* 0x0000040000047882 */ /* 0x000fe20000000000 */
[----:B------:R-:W0:Y:S01]  /*0060*/  S2R R153, SR_TID.X ;  /* 0x0000000000997919 */ /* 0x000e220000002100 */
[----:B------:R-:W-:-:S02]  /*0070*/  ULDC.64 UR14, c[0x0][0x208] ;  /* 0x00008200000e7ab9 */ /* 0x000fc40000000a00 */
[----:B------:R-:W3:Y:S08]  /*0080*/  LDC R12, c[0x0][0x230] ;  /* 0x00008c00ff0c7b82 */ /* 0x000ef00000000800 */
[----:B------:R-:W4:Y:S01]  /*0090*/  S2UR UR12, SR_CgaCtaId ;  /* 0x00000000000c79c3 */ /* 0x000f220000008800 */
[----:B-1----:R-:W-:-:S05]  /*00a0*/  VIADD R0, R49, 0x7f ;  /* 0x0000007f31007836 */ /* 0x002fca0000000000 */
[----:B------:R-:W-:Y:S01]  /*00b0*/  SHF.R.S32.HI R3, RZ, 0x1f, R0 ;  /* 0x0000001fff037819 */ /* 0x000fe20000011400 */
[----:B---3--:R-:W-:-:S03]  /*00c0*/  VIADD R12, R12, 0x3f ;  /* 0x0000003f0c0c7836 */ /* 0x008fc60000000000 */
[----:B------:R-:W-:Y:S02]  /*00d0*/  LEA.HI R3, R3, R0, RZ, 0x7 ;  /* 0x0000000003037211 */ /* 0x000fe400078f38ff */
[----:B--2---:R-:W-:Y:S02]  /*00e0*/  IABS R8, R5 ;  /* 0x0000000500087213 */ /* 0x004fe40000000000 */
[----:B------:R-:W-:Y:S02]  /*00f0*/  SHF.R.S32.HI R4, RZ, 0x7, R3 ;  /* 0x00000007ff047819 */ /* 0x000fe40000011403 */
[----:B0-----:R-:W-:Y:S01]  /*0100*/  LOP3.LUT R152, R153, 0x7f, RZ, 0xc0, !PT ;  /* 0x0000007f99987812 */ /* 0x001fe200078ec0ff */
[----:B----4-:R-:W-:Y:S01]  /*0110*/  ULEA UR12, UR12, UR4, 0x18 ;  /* 0x000000040c0c7291 */ /* 0x010fe2000f8ec03f */
[-C--:B------:R-:W-:Y:S02]  /*0120*/  IABS R7, R4.reuse ;  /* 0x0000000400077213 */ /* 0x080fe40000000000 */
[----:B------:R-:W-:-:S02]  /*0130*/  IABS R10, R4 ;  /* 0x00000004000a7213 */ /* 0x000fc40000000000 */
[----:B------:R-:W0:Y:S08]  /*0140*/  I2F.RP R0, R7 ;  /* 0x0000000700007306 */ /* 0x000e300000209400 */
[----:B0-----:R-:W0:Y:S02]  /*0150*/  MUFU.RCP R0, R0 ;  /* 0x0000000000007308 */ /* 0x001e240000001000 */
[----:B0-----:R-:W-:-:S02]  /*0160*/  VIADD R2, R0, 0xffffffe ;  /* 0x0ffffffe00027836 */ /* 0x001fc40000000000 */
[----:B------:R-:W-:-:S04]  /*0170*/  IMAD.MOV R0, RZ, RZ, -R10 ;  /* 0x000000ffff007224 */ /* 0x000fc800078e0a0a */
[----:B------:R0:W1:Y:S02]  /*0180*/  F2I.FTZ.U32.TRUNC.NTZ R3, R2 ;  /* 0x0000000200037305 */ /* 0x000064000021f000 */
[----:B0-----:R-:W-:Y:S02]  /*0190*/  IMAD.MOV.U32 R2, RZ, RZ, RZ ;  /* 0x000000ffff027224 */ /* 0x001fe400078e00ff */
[----:B-1----:R-:W-:-:S04]  /*01a0*/  IMAD.MOV R6, RZ, RZ, -R3 ;  /* 0x000000ffff067224 */ /* 0x002fc800078e0a03 */
[----:B------:R-:W-:Y:S02]  /*01b0*/  IMAD R9, R6, R7, RZ ;  /* 0x0000000706097224 */ /* 0x000fe400078e02ff */
[----:B------:R-:W-:Y:S02]  /*01c0*/  IMAD.MOV.U32 R6, RZ, RZ, R8 ;  /* 0x000000ffff067224 */ /* 0x000fe400078e0008 */
[----:B------:R-:W-:-:S06]  /*01d0*/  IMAD.HI.U32 R3, R3, R9, R2 ;  /* 0x0000000903037227 */ /* 0x000fcc00078e0002 */
[----:B------:R-:W-:-:S04]  /*01e0*/  IMAD.HI.U32 R3, R3, R6, RZ ;  /* 0x0000000603037227 */ /* 0x000fc800078e00ff */
[----:B------:R-:W-:-:S05]  /*01f0*/  IMAD R0, R3, R0, R6 ;  /* 0x0000000003007224 */ /* 0x000fca00078e0206 */
[----:B------:R-:W-:-:S13]  /*0200*/  ISETP.GT.U32.AND P1, PT, R7, R0, PT ;  /* 0x000000000700720c */ /* 0x000fda0003f24070 */
[----:B------:R-:W-:Y:S02]  /*0210*/  @!P1 IMAD.IADD R0, R0, 0x1, -R7 ;  /* 0x0000000100009824 */ /* 0x000fe400078e0a07 */
[----:B------:R-:W-:Y:S01]  /*0220*/  @!P1 VIADD R3, R3, 0x1 ;  /* 0x0000000103039836 */ /* 0x000fe20000000000 */
[----:B------:R-:W-:Y:S02]  /*0230*/  ISETP.NE.AND P1, PT, R4, RZ, PT ;  /* 0x000000ff0400720c */ /* 0x000fe40003f25270 */
[----:B------:R-:W-:Y:S02]  /*0240*/  ISETP.GE.U32.AND P0, PT, R0, R7, PT ;  /* 0x000000070000720c */ /* 0x000fe40003f06070 */
[----:B------:R-:W-:-:S04]  /*0250*/  LOP3.LUT R0, R5, R4, RZ, 0x3c, !PT ;  /* 0x0000000405007212 */ /* 0x000fc800078e3cff */
[----:B------:R-:W-:Y:S01]  /*0260*/  ISETP.GE.AND P2, PT, R0, RZ, PT ;  /* 0x000000ff0000720c */ /* 0x000fe20003f46270 */
[----:B------:R-:W-:-:S06]  /*0270*/  VIADD R0, R48, 0x7f ;  /* 0x0000007f30007836 */ /* 0x000fcc0000000000 */
[----:B------:R-:W-:-:S04]  /*0280*/  @P0 VIADD R3, R3, 0x1 ;  /* 0x0000000103030836 */ /* 0x000fc80000000000 */
[----:B------:R-:W-:Y:S01]  /*0290*/  IMAD.MOV.U32 R8, RZ, RZ, R3 ;  /* 0x000000ffff087224 */ /* 0x000fe200078e0003 */
[----:B------:R-:W-:-:S03]  /*02a0*/  SHF.R.S32.HI R3, RZ, 0x1f, R0 ;  /* 0x0000001fff037819 */ /* 0x000fc60000011400 */
[----:B------:R-:W-:Y:S01]  /*02b0*/  @!P2 IMAD.MOV R8, RZ, RZ, -R8 ;  /* 0x000000ffff08a224 */ /* 0x000fe200078e0a08 */
[----:B------:R-:W-:Y:S02]  /*02c0*/  LEA.HI R3, R3, R0, RZ, 0x7 ;  /* 0x0000000003037211 */ /* 0x000fe400078f38ff */
[----:B------:R-:W-:-:S04]  /*02d0*/  @!P1 LOP3.LUT R8, RZ, R4, RZ, 0x33, !PT ;  /* 0x00000004ff089212 */ /* 0x000fc800078e33ff */
[----:B------:R-:W-:Y:S01]  /*02e0*/  LEA.HI.SX32 R3, R3, -R8, 0x19 ;  /* 0x8000000803037211 */ /* 0x000fe200078fcaff */
[----:B------:R-:W-:-:S03]  /*02f0*/  IMAD.MOV R6, RZ, RZ, -R8 ;  /* 0x000000ffff067224 */ /* 0x000fc600078e0a08 */
[----:B------:R-:W-:Y:S01]  /*0300*/  VIMNMX R9, R3, 0x1, PT ;  /* 0x0000000103097848 */ /* 0x000fe20003fe0100 */
[----:B------:R-:W-:-:S03]  /*0310*/  IMAD R6, R4, R6, R5 ;  /* 0x0000000604067224 */ /* 0x000fc600078e0205 */
[-C--:B------:R-:W-:Y:S02]  /*0320*/  IABS R7, R9.reuse ;  /* 0x0000000900077213 */ /* 0x080fe40000000000 */
[----:B------:R-:W-:Y:S02]  /*0330*/  IABS R11, R9 ;  /* 0x00000009000b7213 */ /* 0x000fe40000000000 */
[----:B------:R-:W0:Y:S08]  /*0340*/  I2F.RP R0, R7 ;  /* 0x0000000700007306 */ /* 0x000e300000209400 */
[----:B0-----:R-:W0:Y:S02]  /*0350*/  MUFU.RCP R0, R0 ;  /* 0x0000000000007308 */ /* 0x001e240000001000 */
[----:B0-----:R-:W-:-:S02]  /*0360*/  VIADD R2, R0, 0xffffffe ;  /* 0x0ffffffe00027836 */ /* 0x001fc40000000000 */
[----:B------:R-:W-:-:S04]  /*0370*/  IMAD.MOV R0, RZ, RZ, -R11 ;  /* 0x000000ffff007224 */ /* 0x000fc800078e0a0b */
[----:B------:R0:W1:Y:S02]  /*0380*/  F2I.FTZ.U32.TRUNC.NTZ R3, R2 ;  /* 0x0000000200037305 */ /* 0x000064000021f000 */
[----:B0-----:R-:W-:Y:S02]  /*0390*/  IMAD.MOV.U32 R2, RZ, RZ, RZ ;  /* 0x000000ffff027224 */ /* 0x001fe400078e00ff */
[----:B-1----:R-:W-:-:S04]  /*03a0*/  IMAD.MOV R10, RZ, RZ, -R3 ;  /* 0x000000ffff0a7224 */ /* 0x002fc800078e0a03 */
[----:B------:R-:W-:Y:S01]  /*03b0*/  IMAD.MOV.U32 R4, RZ, RZ, R10 ;  /* 0x000000ffff047224 */ /* 0x000fe200078e000a */
[----:B------:R-:W-:-:S03]  /*03c0*/  IABS R10, R6 ;  /* 0x00000006000a7213 */ /* 0x000fc60000000000 */
[----:B------:R-:W-:Y:S02]  /*03d0*/  IMAD R5, R4, R7, RZ ;  /* 0x0000000704057224 */ /* 0x000fe400078e02ff */
[----:B------:R-:W-:Y:S02]  /*03e0*/  IMAD.MOV.U32 R4, RZ, RZ, R10 ;  /* 0x000000ffff047224 */ /* 0x000fe400078e000a */
[----:B------:R-:W-:-:S06]  /*03f0*/  IMAD.HI.U32 R3, R3, R5, R2 ;  /* 0x0000000503037227 */ /* 0x000fcc00078e0002 */
[----:B------:R-:W-:-:S04]  /*0400*/  IMAD.HI.U32 R3, R3, R4, RZ ;  /* 0x0000000403037227 */ /* 0x000fc800078e00ff */
[----:B------:R-:W-:Y:S02]  /*0410*/  IMAD R0, R3, R0, R4 ;  /* 0x0000000003007224 */ /* 0x000fe400078e0204 */
[----:B------:R-:W-:-:S03]  /*0420*/  IMAD.U32 R4, RZ, RZ, UR5 ;  /* 0x00000005ff047e24 */ /* 0x000fc6000f8e00ff */
[----:B------:R-:W-:-:S13]  /*0430*/  ISETP.GT.U32.AND P1, PT, R7, R0, PT ;  /* 0x000000000700720c */ /* 0x000fda0003f24070 */
[----:B------:R-:W-:Y:S02]  /*0440*/  @!P1 IMAD.IADD R0, R0, 0x1, -R7 ;  /* 0x0000000100009824 */ /* 0x000fe400078e0a07 */
[----:B------:R-:W-:Y:S01]  /*0450*/  @!P1 VIADD R3, R3, 0x1 ;  /* 0x0000000103039836 */ /* 0x000fe20000000000 */
[----:B------:R-:W-:Y:S02]  /*0460*/  ISETP.NE.AND P1, PT, R9, RZ, PT ;  /* 0x000000ff0900720c */ /* 0x000fe40003f25270 */
[----:B------:R-:W-:Y:S02]  /*0470*/  ISETP.GE.U32.AND P0, PT, R0, R7, PT ;  /* 0x000000070000720c */ /* 0x000fe40003f06070 */
[----:B------:R-:W-:-:S04]  /*0480*/  LOP3.LUT R0, R6, R9, RZ, 0x3c, !PT ;  /* 0x0000000906007212 */ /* 0x000fc800078e3cff */
[----:B------:R-:W-:-:S07]  /*0490*/  ISETP.GE.AND P2, PT, R0, RZ, PT ;  /* 0x000000ff0000720c */ /* 0x000fce0003f46270 */
[----:B------:R-:W-:Y:S01]  /*04a0*/  @P0 VIADD R3, R3, 0x1 ;  /* 0x0000000103030836 */ /* 0x000fe20000000000 */
[----:B------:R-:W-:-:S05]  /*04b0*/  ISETP.GT.AND P0, PT, R12, 0x3f, PT ;  /* 0x0000003f0c00780c */ /* 0x000fca0003f04270 */
[----:B------:R-:W-:Y:S01]  /*04c0*/  @!P2 IMAD.MOV R3, RZ, RZ, -R3 ;  /* 0x000000ffff03a224 */ /* 0x000fe200078e0a03 */
[----:B------:R-:W-:-:S05]  /*04d0*/  @!P1 LOP3.LUT R3, RZ, R9, RZ, 0x33, !PT ;  /* 0x00000009ff039212 */ /* 0x000fca00078e33ff */
[----:B------:R-:W-:Y:S02]  /*04e0*/  IMAD.MOV R0, RZ, RZ, -R3 ;  /* 0x000000ffff007224 */ /* 0x000fe400078e0a03 */
[----:B------:R-:W-:Y:S02]  /*04f0*/  IMAD.SHL.U32 R2, R3, 0x80, RZ ;  /* 0x0000008003027824 */ /* 0x000fe400078e00ff */
[----:B------:R-:W-:-:S04]  /*0500*/  IMAD R0, R9, R0, R6 ;  /* 0x0000000009007224 */ /* 0x000fc800078e0206 */
[----:B------:R-:W-:-:S04]  /*0510*/  IMAD.IADD R0, R8, 0x1, R0 ;  /* 0x0000000108007824 */ /* 0x000fc800078e0200 */
[----:B------:R-:W-:-:S05]  /*0520*/  IMAD R17, R0, 0x80, R152 ;  /* 0x0000008000117824 */ /* 0x000fca00078e0298 */
[----:B------:R0:W-:Y:S01]  /*0530*/  STL [R1+0x170], R17 ;  /* 0x0001701101007387 */ /* 0x0001e20000100800 */
[----:B------:R-:W-:Y:S05]  /*0540*/  @P0 BRA `(.L_x_0) ;  /* 0x00000004000c0947 */ /* 0x000fea0003800000 */
[----:B------:R-:W-:Y:S01]  /*0550*/  IMAD.SHL.U32 R0, R153, 0x8, RZ ;  /* 0x0000000899007824 */ /* 0x000fe200078e00ff */
[----:B------:R-:W-:Y:S02]  /*0560*/  CS2R R88, SRZ ;  /* 0x0000000000587805 */ /* 0x000fe4000001ff00 */
[----:B------:R-:W-:Y:S02]  /*0570*/  CS2R R90, SRZ ;  /* 0x00000000005a7805 */ /* 0x000fe4000001ff00 */
[----:B------:R-:W-:Y:S02]  /*0580*/  CS2R R92, SRZ ;  /* 0x00000000005c7805 */ /* 0x000fe4000001ff00 */
[----:B------:R-:W-:Y:S01]  /*0590*/  CS2R R94, SRZ ;  /* 0x00000000005e7805 */ /* 0x000fe2000001ff00 */
[----:B------:R1:W-:Y:S01]  /*05a0*/  STL [R1+0x174], R0 ;  /* 0x0001740001007387 */ /* 0x0003e20000100800 */
[----:B------:R-:W-:Y:S02]  /*05b0*/  CS2R R96, SRZ ;  /* 0x0000000000607805 */ /* 0x000fe4000001ff00 */
[----:B------:R-:W-:-:S02]  /*05c0*/  CS2R R98, SRZ ;  /* 0x0000000000627805 */ /* 0x000fc4000001ff00 */
[----:B------:R-:W-:Y:S02]  /*05d0*/  CS2R R100, SRZ ;  /* 0x0000000000647805 */ /* 0x000fe4000001ff00 */
[----:B------:R-:W-:Y:S02]  /*05e0*/  CS2R R102, SRZ ;  /* 0x0000000000667805 */ /* 0x000fe4000001ff00 */
[----:B------:R-:W-:Y:S02]  /*05f0*/  CS2R R104, SRZ ;  /* 0x0000000000687805 */ /* 0x000fe4000001ff00 */
[----:B------:R-:W-:Y:S02]  /*0600*/  CS2R R106, SRZ ;  /* 0x00000000006a7805 */ /* 0x000fe4000001ff00 */
        /* <DEDUP_REMOVED lines=53> */
[----:B------:R-:W-:Y:S01]  /*0960*/  CS2R R86, SRZ ;  /* 0x0000000000567805 */ /* 0x000fe2000001ff00 */
[----:B-1----:R-:W-:Y:S06]  /*0970*/  BRA `(.L_x_1) ;  /* 0x0000009c00b07947 */ /* 0x002fec0003800000 */
.L_x_0:
[----:B------:R-:W-:Y:S01]  /*0980*/  IABS R11, R48 ;  /* 0x00000030000b7213 */ /* 0x000fe20000000000 */
[----:B------:R-:W-:Y:S01]  /*0990*/  ULDC UR4, c[0x0][0x234] ;  /* 0x00008d0000047ab9 */ /* 0x000fe20000000800 */
[----:B------:R-:W-:Y:S01]  /*09a0*/  IABS R3, R49 ;  /* 0x0000003100037213 */ /* 0x000fe20000000000 */
[----:B------:R-:W-:Y:S01]  /*09b0*/  ULDC.64 UR8, c[0x0][0x218] ;  /* 0x0000860000087ab9 */ /* 0x000fe20000000a00 */
[----:B------:R-:W1:Y:S01]  /*09c0*/  I2F.RP R0, R11 ;  /* 0x0000000b00007306 */ /* 0x000e620000209400 */
[----:B------:R-:W-:Y:S01]  /*09d0*/  ISETP.GE.AND P1, PT, R17, RZ, PT ;  /* 0x000000ff1100720c */ /* 0x000fe20003f26270 */
[----:B------:R-:W-:Y:S01]  /*09e0*/  ULDC.64 UR6, c[0x0][0x210] ;  /* 0x0000840000067ab9 */ /* 0x000fe20000000a00 */
[----:B------:R-:W-:Y:S01]  /*09f0*/  LEA.HI R64, R153, R2, RZ, 0x1a ;  /* 0x0000000299407211 */ /* 0x000fe200078fd0ff */
[----:B------:R-:W-:Y:S01]  /*0a00*/  USHF.R.U32.HI UR13, URZ, 0x4, UR12 ;  /* 0x000000043f0d7899 */ /* 0x000fe2000801160c */
[----:B------:R-:W-:Y:S01]  /*0a10*/  CS2R R92, SRZ ;  /* 0x00000000005c7805 */ /* 0x000fe2000001ff00 */
[----:B------:R-:W-:Y:S01]  /*0a20*/  UMOV UR5, URZ ;  /* 0x0000003f00057c82 */ /* 0x000fe20008000000 */
[----:B------:R-:W-:Y:S01]  /*0a30*/  CS2R R94, SRZ ;  /* 0x00000000005e7805 */ /* 0x000fe2000001ff00 */
[----:B------:R-:W2:Y:S01]  /*0a40*/  I2F.RP R5, R3 ;  /* 0x0000000300057306 */ /* 0x000ea20000209400 */
[C---:B------:R-:W-:Y:S01]  /*0a50*/  VIADD R77, R64.reuse, 0x7e ;  /* 0x0000007e404d7836 */ /* 0x040fe20000000000 */
[----:B------:R-:W-:Y:S01]  /*0a60*/  USGXT.U32 UR13, UR13, 0xe ;  /* 0x0000000e0d0d789a */ /* 0x000fe20008000000 */
[C---:B------:R-:W-:Y:S01]  /*0a70*/  VIADD R79, R64.reuse, 0x6e ;  /* 0x0000006e404f7836 */ /* 0x040fe20000000000 */
[----:B------:R-:W-:Y:S01]  /*0a80*/  CS2R R96, SRZ ;  /* 0x0000000000607805 */ /* 0x000fe2000001ff00 */
[C---:B------:R-:W-:Y:S01]  /*0a90*/  VIADD R81, R64.reuse, 0x5e ;  /* 0x0000005e40517836 */ /* 0x040fe20000000000 */
[----:B------:R-:W-:Y:S01]  /*0aa0*/  CS2R R98, SRZ ;  /* 0x0000000000627805 */ /* 0x000fe2000001ff00 */
[C---:B------:R-:W-:Y:S01]  /*0ab0*/  VIADD R83, R64.reuse, 0x4e ;  /* 0x0000004e40537836 */ /* 0x040fe20000000000 */
[----:B-1----:R-:W1:Y:S01]  /*0ac0*/  MUFU.RCP R0, R0 ;  /* 0x0000000000007308 */ /* 0x002e620000001000 */
[C---:B------:R-:W-:Y:S01]  /*0ad0*/  VIADD R85, R64.reuse, 0x3e ;  /* 0x0000003e40557836 */ /* 0x040fe20000000000 */
[----:B------:R-:W-:Y:S01]  /*0ae0*/  CS2R R100, SRZ ;  /* 0x0000000000647805 */ /* 0x000fe2000001ff00 */
[C---:B------:R-:W-:Y:S01]  /*0af0*/  VIADD R86, R64.reuse, 0x2e ;  /* 0x0000002e40567836 */ /* 0x040fe20000000000 */
[----:B------:R-:W-:Y:S01]  /*0b00*/  CS2R R102, SRZ ;  /* 0x0000000000667805 */ /* 0x000fe2000001ff00 */
[C---:B------:R-:W-:Y:S01]  /*0b10*/  VIADD R87, R64.reuse, 0x1e ;  /* 0x0000001e40577836 */ /* 0x040fe20000000000 */
[----:B------:R-:W-:Y:S01]  /*0b20*/  CS2R R104, SRZ ;  /* 0x0000000000687805 */ /* 0x000fe2000001ff00 */
[----:B------:R-:W-:Y:S01]  /*0b30*/  VIADD R64, R64, 0xe ;  /* 0x0000000e40407836 */ /* 0x000fe20000000000 */
[----:B--2---:R-:W2:Y:S01]  /*0b40*/  MUFU.RCP R5, R5 ;  /* 0x0000000500057308 */ /* 0x004ea20000001000 */
[----:B------:R-:W-:-:S02]  /*0b50*/  CS2R R106, SRZ ;  /* 0x00000000006a7805 */ /* 0x000fc4000001ff00 */
[----:B------:R-:W-:Y:S02]  /*0b60*/  IABS R71, R87 ;  /* 0x0000005700477213 */ /* 0x000fe40000000000 */
[----:B------:R-:W-:Y:S02]  /*0b70*/  CS2R R108, SRZ ;  /* 0x00000000006c7805 */ /* 0x000fe4000001ff00 */
[----:B------:R-:W-:Y:S02]  /*0b80*/  IABS R73, R64 ;  /* 0x0000004000497213 */ /* 0x000fe40000000000 */
[----:B------:R-:W-:Y:S02]  /*0b90*/  CS2R R110, SRZ ;  /* 0x00000000006e7805 */ /* 0x000fe4000001ff00 */
[----:B------:R-:W-:Y:S02]  /*0ba0*/  CS2R R112, SRZ ;  /* 0x0000000000707805 */ /* 0x000fe4000001ff00 */
[----:B------:R-:W-:-:S02]  /*0bb0*/  CS2R R114, SRZ ;  /* 0x0000000000727805 */ /* 0x000fc4000001ff00 */
[----:B------:R-:W-:Y:S01]  /*0bc0*/  CS2R R116, SRZ ;  /* 0x0000000000747805 */ /* 0x000fe2000001ff00 */
[----:B-1----:R-:W-:Y:S01]  /*0bd0*/  VIADD R6, R0, 0xffffffe ;  /* 0x0ffffffe00067836 */ /* 0x002fe20000000000 */
[----:B------:R-:W-:Y:S02]  /*0be0*/  IABS R0, R17 ;  /* 0x0000001100007213 */ /* 0x000fe40000000000 */
[----:B------:R-:W-:Y:S02]  /*0bf0*/  CS2R R118, SRZ ;  /* 0x0000000000767805 */ /* 0x000fe4000001ff00 */
[----:B------:R-:W-:Y:S01]  /*0c00*/  CS2R R120, SRZ ;  /* 0x0000000000787805 */ /* 0x000fe2000001ff00 */
[----:B------:R1:W3:Y:S01]  /*0c10*/  F2I.FTZ.U32.TRUNC.NTZ R7, R6 ;  /* 0x0000000600077305 */ /* 0x0002e2000021f000 */
[----:B------:R-:W-:Y:S02]  /*0c20*/  CS2R R122, SRZ ;  /* 0x00000000007a7805 */ /* 0x000fe4000001ff00 */
[----:B------:R-:W-:-:S02]  /*0c30*/  CS2R R124, SRZ ;  /* 0x00000000007c7805 */ /* 0x000fc4000001ff00 */
[----:B------:R-:W-:Y:S01]  /*0c40*/  CS2R R126, SRZ ;  /* 0x00000000007e7805 */ /* 0x000fe2000001ff00 */
[----:B--2---:R-:W-:Y:S01]  /*0c50*/  VIADD R8, R5, 0xffffffe ;  /* 0x0ffffffe05087836 */ /* 0x004fe20000000000 */
[----:B------:R-:W-:Y:S02]  /*0c60*/  CS2R R128, SRZ ;  /* 0x0000000000807805 */ /* 0x000fe4000001ff00 */
[----:B------:R-:W-:Y:S02]  /*0c70*/  CS2R R130, SRZ ;  /* 0x0000000000827805 */ /* 0x000fe4000001ff00 */
[----:B------:R-:W-:Y:S01]  /*0c80*/  CS2R R132, SRZ ;  /* 0x0000000000847805 */ /* 0x000fe2000001ff00 */
[----:B------:R2:W4:Y:S01]  /*0c90*/  F2I.FTZ.U32.TRUNC.NTZ R9, R8 ;  /* 0x0000000800097305 */ /* 0x000522000021f000 */
[----:B-1----:R-:W-:Y:S01]  /*0ca0*/  IMAD.MOV.U32 R6, RZ, RZ, RZ ;  /* 0x000000ffff067224 */ /* 0x002fe200078e00ff */
[----:B------:R-:W-:Y:S02]  /*0cb0*/  CS2R R134, SRZ ;  /* 0x0000000000867805 */ /* 0x000fe4000001ff00 */
[----:B------:R-:W-:-:S02]  /*0cc0*/  CS2R R136, SRZ ;  /* 0x0000000000887805 */ /* 0x000fc4000001ff00 */
[----:B------:R-:W-:Y:S02]  /*0cd0*/  CS2R R138, SRZ ;  /* 0x00000000008a7805 */ /* 0x000fe4000001ff00 */
[----:B------:R-:W-:Y:S02]  /*0ce0*/  CS2R R140, SRZ ;  /* 0x00000000008c7805 */ /* 0x000fe4000001ff00 */
[----:B------:R-:W-:Y:S01]  /*0cf0*/  CS2R R142, SRZ ;  /* 0x00000000008e7805 */ /* 0x000fe2000001ff00 */
[----:B---3--:R-:W-:Y:S01]  /*0d00*/  IMAD.MOV R10, RZ, RZ, -R7 ;  /* 0x000000ffff0a7224 */ /* 0x008fe200078e0a07 */
[----:B------:R-:W-:Y:S01]  /*0d10*/  CS2R R144, SRZ ;  /* 0x0000000000907805 */ /* 0x000fe2000001ff00 */
[----:B--2---:R-:W-:Y:S01]  /*0d20*/  IMAD.MOV.U32 R8, RZ, RZ, RZ ;  /* 0x000000ffff087224 */ /* 0x004fe200078e00ff */
[----:B------:R-:W-:Y:S01]  /*0d30*/  CS2R R146, SRZ ;  /* 0x0000000000927805 */ /* 0x000fe2000001ff00 */
[----:B------:R-:W-:Y:S01]  /*0d40*/  IMAD R13, R10, R11, RZ ;  /* 0x0000000b0a0d7224 */ /* 0x000fe200078e02ff */
[----:B------:R-:W-:-:S02]  /*0d50*/  CS2R R148, SRZ ;  /* 0x0000000000947805 */ /* 0x000fc4000001ff00 */
[----:B------:R-:W-:Y:S01]  /*0d60*/  CS2R R150, SRZ ;  /* 0x0000000000967805 */ /* 0x000fe2000001ff00 */
[----:B------:R-:W-:Y:S01]  /*0d70*/  UMOV UR10, 0xfffffffe ;  /* 0xfffffffe000a7882 */ /* 0x000fe20000000000 */
[----:B------:R-:W-:Y:S01]  /*0d80*/  IMAD.HI.U32 R7, R7, R13, R6 ;  /* 0x0000000d07077227 */ /* 0x000fe200078e0006 */
[----:B------:R-:W-:Y:S01]  /*0d90*/  SHF.R.U32.HI R6, RZ, 0x6, R153 ;  /* 0x00000006ff067819 */ /* 0x000fe20000011699 */
[----:B------:R-:W-:Y:S01]  /*0da0*/  UMOV UR11, 0x7fffffdf ;  /* 0x7fffffdf000b7882 */ /* 0x000fe20000000000 */
[----:B------:R-:W-:Y:S02]  /*0db0*/  ULDC UR16, c[0x0][0x238] ;  /* 0x00008e0000107ab9 */ /* 0x000fe40000000800 */
[----:B------:R-:W-:Y:S01]  /*0dc0*/  SGXT.U32 R5, R6, 0x1 ;  /* 0x000000010605781a */ /* 0x000fe20000000000 */
[----:B------:R-:W-:-:S03]  /*0dd0*/  IMAD.HI.U32 R7, R7, R0, RZ ;  /* 0x0000000007077227 */ /* 0x000fc600078e00ff */
[----:B------:R-:W-:Y:S01]  /*0de0*/  LOP3.LUT R5, R2, R5, RZ, 0xfc, !PT ;  /* 0x0000000502057212 */ /* 0x000fe200078efcff */
[----:B------:R-:W-:Y:S02]  /*0df0*/  IMAD.MOV R7, RZ, RZ, -R7 ;  /* 0x000000ffff077224 */ /* 0x000fe400078e0a07 */
[--C-:B----4-:R-:W-:Y:S01]  /*0e00*/  IMAD.MOV R6, RZ, RZ, -R9.reuse ;  /* 0x000000ffff067224 */ /* 0x110fe200078e0a09 */
[----:B------:R-:W-:Y:S01]  /*0e10*/  LOP3.LUT R14, R5, 0x7c, RZ, 0xfc, !PT ;  /* 0x0000007c050e7812 */ /* 0x000fe200078efcff */
[----:B------:R-:W-:Y:S01]  /*0e20*/  IMAD R0, R11, R7, R0 ;  /* 0x000000070b007224 */ /* 0x000fe200078e0200 */
[----:B------:R-:W-:Y:S01]  /*0e30*/  LOP3.LUT R15, R5, 0x7a, RZ, 0xfc, !PT ;  /* 0x0000007a050f7812 */ /* 0x000fe200078efcff */
[----:B------:R-:W-:Y:S01]  /*0e40*/  IMAD R7, R6, R3, RZ ;  /* 0x0000000306077224 */ /* 0x000fe200078e02ff */
[----:B------:R-:W-:Y:S02]  /*0e50*/  IABS R10, R14 ;  /* 0x0000000e000a7213 */ /* 0x000fe40000000000 */
[----:B------:R-:W-:Y:S01]  /*0e60*/  IABS R13, R15 ;  /* 0x0000000f000d7213 */ /* 0x000fe20000000000 */
[----:B------:R-:W-:Y:S01]  /*0e70*/  IMAD.HI.U32 R6, R9, R7, R8 ;  /* 0x0000000709067227 */ /* 0x000fe200078e0008 */
[----:B------:R-:W-:-:S02]  /*0e80*/  ISETP.GT.U32.AND P0, PT, R11, R0, PT ;  /* 0x000000000b00720c */ /* 0x000fc40003f04070 */
[C---:B------:R-:W-:Y:S01]  /*0e90*/  LOP3.LUT R16, R5.reuse, 0x78, RZ, 0xfc, !PT ;  /* 0x0000007805107812 */ /* 0x040fe200078efcff */
[----:B------:R-:W-:Y:S01]  /*0ea0*/  IMAD.MOV.U32 R9, RZ, RZ, R10 ;  /* 0x000000ffff097224 */ /* 0x000fe200078e000a */
[----:B------:R-:W-:Y:S01]  /*0eb0*/  ISETP.GE.AND P5, PT, R14, RZ, PT ;  /* 0x000000ff0e00720c */ /* 0x000fe20003fa6270 */
[----:B------:R-:W-:Y:S01]  /*0ec0*/  IMAD.HI.U32 R8, R6, R13, RZ ;  /* 0x0000000d06087227 */ /* 0x000fe200078e00ff */
[----:B------:R-:W-:Y:S02]  /*0ed0*/  IABS R14, R16 ;  /* 0x00000010000e7213 */ /* 0x000fe40000000000 */
[----:B------:R-:W-:Y:S01]  /*0ee0*/  ISETP.GE.AND P2, PT, R16, RZ, PT ;  /* 0x000000ff1000720c */ /* 0x000fe20003f46270 */
[----:B------:R-:W-:Y:S01]  /*0ef0*/  IMAD.HI.U32 R7, R6, R9, RZ ;  /* 0x0000000906077227 */ /* 0x000fe200078e00ff */
[C---:B------:R-:W-:Y:S02]  /*0f00*/  LOP3.LUT R16, R5.reuse, 0x76, RZ, 0xfc, !PT ;  /* 0x0000007605107812 */ /* 0x040fe400078efcff */
[----:B------:R-:W-:Y:S01]  /*0f10*/  LOP3.LUT R20, R5, 0x74, RZ, 0xfc, !PT ;  /* 0x0000007405147812 */ /* 0x000fe200078efcff */
[----:B------:R-:W-:Y:S01]  /*0f20*/  IMAD.MOV R10, RZ, RZ, -R7 ;  /* 0x000000ffff0a7224 */ /* 0x000fe200078e0a07 */
[----:B------:R-:W-:Y:S01]  /*0f30*/  ISETP.GE.AND P3, PT, R15, RZ, PT ;  /* 0x000000ff0f00720c */ /* 0x000fe20003f66270 */
[----:B------:R-:W-:Y:S01]  /*0f40*/  IMAD.MOV R8, RZ, RZ, -R8 ;  /* 0x000000ffff087224 */ /* 0x000fe200078e0a08 */
[----:B------:R-:W-:Y:S01]  /*0f50*/  IABS R15, R20 ;  /* 0x00000014000f7213 */ /* 0x000fe20000000000 */
[----:B------:R-:W-:Y:S01]  /*0f60*/  IMAD R7, R3, R10, R9 ;  /* 0x0000000a03077224 */ /* 0x000fe200078e0209 */
[----:B------:R-:W-:Y:S01]  /*0f70*/  LOP3.LUT R21, R5, 0x72, RZ, 0xfc, !PT ;  /* 0x0000007205157812 */ /* 0x000fe200078efcff */
[C---:B------:R-:W-:Y:S01]  /*0f80*/  IMAD R8, R3.reuse, R8, R13 ;  /* 0x0000000803087224 */ /* 0x040fe200078e020d */
[----:B------:R-:W-:Y:S01]  /*0f90*/  IABS R13, R16 ;  /* 0x00000010000d7213 */ /* 0x000fe20000000000 */
[----:B------:R-:W-:Y:S01]  /*0fa0*/  @!P0 IMAD.IADD R0, R0, 0x1, -R11 ;  /* 0x0000000100008824 */ /* 0x000fe200078e0a0b */
[C---:B------:R-:W-:Y:S01]  /*0fb0*/  ISETP.GT.U32.AND P0, PT, R3.reuse, R7, PT ;  /* 0x000000070300720c */ /* 0x040fe20003f04070 */
[----:B------:R-:W-:Y:S01]  /*0fc0*/  IMAD.HI.U32 R9, R6, R14, RZ ;  /* 0x0000000e06097227 */ /* 0x000fe200078e00ff */
[----:B------:R-:W-:-:S02]  /*0fd0*/  ISETP.GT.U32.AND P6, PT, R3, R8, PT ;  /* 0x000000080300720c */ /* 0x000fc40003fc4070 */
[----:B------:R-:W-:Y:S01]  /*0fe0*/  ISETP.GT.U32.AND P4, PT, R11, R0, PT ;  /* 0x000000000b00720c */ /* 0x000fe20003f84070 */
[----:B------:R-:W-:Y:S01]  /*0ff0*/  IMAD.HI.U32 R10, R6, R13, RZ ;  /* 0x0000000d060a7227 */ /* 0x000fe200078e00ff */
[C---:B------:R-:W-:Y:S02]  /*1000*/  LOP3.LUT R22, R5.reuse, 0x70, RZ, 0xfc, !PT ;  /* 0x0000007005167812 */ /* 0x040fe400078efcff */
[C---:B------:R-:W-:Y:S01]  /*1010*/  LOP3.LUT R23, R5.reuse, 0x6c, RZ, 0xfc, !PT ;  /* 0x0000006c05177812 */ /* 0x040fe200078efcff */
[----:B------:R-:W-:Y:S01]  /*1020*/  IMAD.MOV R9, RZ, RZ, -R9 ;  /* 0x000000ffff097224 */ /* 0x000fe200078e0a09 */
[----:B------:R-:W-:Y:S01]  /*1030*/  LOP3.LUT R24, R5, 0x6a, RZ, 0xfc, !PT ;  /* 0x0000006a05187812 */ /* 0x000fe200078efcff */
[----:B------:R-:W-:Y:S01]  /*1040*/  IMAD.MOV R10, RZ, RZ, -R10 ;  /* 0x000000ffff0a7224 */ /* 0x000fe200078e0a0a */
[----:B0-----:R-:W-:Y:S01]  /*1050*/  IABS R17, R22 ;  /* 0x0000001600117213 */ /* 0x001fe20000000000 */
[C---:B------:R-:W-:Y:S01]  /*1060*/  IMAD R9, R3.reuse, R9, R14 ;  /* 0x0000000903097224 */ /* 0x040fe200078e020e */
[----:B------:R-:W-:Y:S01]  /*1070*/  IABS R18, R23 ;  /* 0x0000001700127213 */ /* 0x000fe20000000000 */
[----:B------:R-:W-:Y:S01]  /*1080*/  IMAD R10, R3, R10, R13 ;  /* 0x0000000a030a7224 */ /* 0x000fe200078e020d */
[----:B------:R-:W-:Y:S01]  /*1090*/  IABS R19, R24 ;  /* 0x0000001800137213 */ /* 0x000fe20000000000 */
[--C-:B------:R-:W-:Y:S01]  /*10a0*/  @!P0 IMAD.IADD R7, R7, 0x1, -R3.reuse ;  /* 0x0000000107078824 */ /* 0x100fe200078e0a03 */
[C---:B------:R-:W-:Y:S01]  /*10b0*/  ISETP.GT.U32.AND P0, PT, R3.reuse, R9, PT ;  /* 0x000000090300720c */ /* 0x040fe20003f04070 */
[----:B------:R-:W-:Y:S01]  /*10c0*/  @!P6 IMAD.IADD R8, R8, 0x1, -R3 ;  /* 0x000000010808e824 */ /* 0x000fe200078e0a03 */
[----:B------:R-:W-:Y:S01]  /*10d0*/  ISETP.GT.U32.AND P6, PT, R3, R10, PT ;  /* 0x0000000a0300720c */ /* 0x000fe20003fc4070 */
[----:B------:R-:W-:Y:S01]  /*10e0*/  @!P4 IMAD.IADD R0, R0, 0x1, -R11 ;  /* 0x000000010000c824 */ /* 0x000fe200078e0a0b */
[----:B------:R-:W-:Y:S01]  /*10f0*/  ISETP.NE.AND P4, PT, R48, RZ, PT ;  /* 0x000000ff3000720c */ /* 0x000fe20003f85270 */
[----:B------:R-:W-:Y:S01]  /*1100*/  IMAD.HI.U32 R11, R6, R15, RZ ;  /* 0x0000000f060b7227 */ /* 0x000fe200078e00ff */
[----:B------:R-:W-:-:S02]  /*1110*/  LOP3.LUT R25, R5, 0x68, RZ, 0xfc, !PT ;  /* 0x0000006805197812 */ /* 0x000fc400078efcff */
[C---:B------:R-:W-:Y:S01]  /*1120*/  LOP3.LUT R26, R5.reuse, 0x66, RZ, 0xfc, !PT ;  /* 0x00000066051a7812 */ /* 0x040fe200078efcff */
[----:B------:R-:W-:Y:S01]  /*1130*/  IMAD.MOV R14, RZ, RZ, -R11 ;  /* 0x000000ffff0e7224 */ /* 0x000fe200078e0a0b */
[----:B------:R-:W-:Y:S01]  /*1140*/  LOP3.LUT R27, R5, 0x62, RZ, 0xfc, !PT ;  /* 0x00000062051b7812 */ /* 0x000fe200078efcff */
[----:B------:R-:W-:Y:S01]  /*1150*/  @!P1 IMAD.MOV R0, RZ, RZ, -R0 ;  /* 0x000000ffff009224 */ /* 0x000fe200078e0a00 */
[C---:B------:R-:W-:Y:S01]  /*1160*/  ISETP.GT.U32.AND P1, PT, R3.reuse, R7, PT ;  /* 0x000000070300720c */ /* 0x040fe20003f24070 */
[----:B------:R-:W-:Y:S01]  /*1170*/  IMAD R11, R3, R14, R15 ;  /* 0x0000000e030b7224 */ /* 0x000fe200078e020f */
[----:B------:R-:W-:Y:S01]  /*1180*/  IABS R14, R21 ;  /* 0x00000015000e7213 */ /* 0x000fe20000000000 */
[--C-:B------:R-:W-:Y:S01]  /*1190*/  @!P0 IMAD.IADD R9, R9, 0x1, -R3.reuse ;  /* 0x0000000109098824 */ /* 0x100fe200078e0a03 */
[----:B------:R-:W-:Y:S01]  /*11a0*/  ISETP.GT.U32.AND P0, PT, R3, R8, PT ;  /* 0x000000080300720c */ /* 0x000fe20003f04070 */
[----:B------:R-:W-:Y:S01]  /*11b0*/  @!P6 IMAD.IADD R10, R10, 0x1, -R3 ;  /* 0x000000010a0ae824 */ /* 0x000fe200078e0a03 */
[----:B------:R-:W-:Y:S01]  /*11c0*/  @!P4 LOP3.LUT R0, RZ, R48, RZ, 0x33, !PT ;  /* 0x00000030ff00c212 */ /* 0x000fe200078e33ff */
[----:B------:R-:W-:Y:S01]  /*11d0*/  IMAD.HI.U32 R13, R6, R14, RZ ;  /* 0x0000000e060d7227 */ /* 0x000fe200078e00ff */
[----:B------:R-:W-:-:S02]  /*11e0*/  ISETP.GE.AND P4, PT, R16, RZ, PT ;  /* 0x000000ff1000720c */ /* 0x000fc40003f86270 */
[----:B------:R-:W-:Y:S01]  /*11f0*/  ISETP.GT.U32.AND P6, PT, R3, R10, PT ;  /* 0x0000000a0300720c */ /* 0x000fe20003fc4070 */
[----:B------:R-:W-:Y:S01]  /*1200*/  IMAD.MOV R13, RZ, RZ, -R13 ;  /* 0x000000ffff0d7224 */ /* 0x000fe200078e0a0d */
[----:B------:R-:W-:Y:S01]  /*1210*/  LOP3.LUT R28, R5, 0x5a, RZ, 0xfc, !PT ;  /* 0x0000005a051c7812 */ /* 0x000fe200078efcff */
[--C-:B------:R-:W-:Y:S01]  /*1220*/  @!P1 IMAD.IADD R7, R7, 0x1, -R3.reuse ;  /* 0x0000000107079824 */ /* 0x100fe200078e0a03 */
[C---:B------:R-:W-:Y:S01]  /*1230*/  ISETP.GT.U32.AND P1, PT, R3.reuse, R9, PT ;  /* 0x000000090300720c */ /* 0x040fe20003f24070 */
[----:B------:R-:W-:Y:S01]  /*1240*/  IMAD R13, R3, R13, R14 ;  /* 0x0000000d030d7224 */ /* 0x000fe200078e020e */
[----:B------:R-:W-:Y:S01]  /*1250*/  LOP3.LUT R29, R5, 0x58, RZ, 0xfc, !PT ;  /* 0x00000058051d7812 */ /* 0x000fe200078efcff */
[----:B------:R-:W-:Y:S01]  /*1260*/  @!P0 IMAD.IADD R8, R8, 0x1, -R3 ;  /* 0x0000000108088824 */ /* 0x000fe200078e0a03 */
[----:B------:R-:W-:Y:S01]  /*1270*/  ISETP.GT.U32.AND P0, PT, R3, R11, PT ;  /* 0x0000000b0300720c */ /* 0x000fe20003f04070 */
[----:B------:R-:W-:Y:S01]  /*1280*/  IMAD.HI.U32 R14, R6, R17, RZ ;  /* 0x00000011060e7227 */ /* 0x000fe200078e00ff */
[----:B------:R-:W-:-:S02]  /*1290*/  LOP3.LUT R36, R5, 0x52, RZ, 0xfc, !PT ;  /* 0x0000005205247812 */ /* 0x000fc400078efcff */
[----:B------:R-:W-:Y:S01]  /*12a0*/  LOP3.LUT R34, R5, 0x54, RZ, 0xfc, !PT ;  /* 0x0000005405227812 */ /* 0x000fe200078efcff */
[--C-:B------:R-:W-:Y:S01]  /*12b0*/  @!P6 IMAD.IADD R10, R10, 0x1, -R3.reuse ;  /* 0x000000010a0ae824 */ /* 0x100fe200078e0a03 */
[----:B------:R-:W-:Y:S01]  /*12c0*/  ISETP.GT.U32.AND P6, PT, R3, R13, PT ;  /* 0x0000000d0300720c */ /* 0x000fe20003fc4070 */
[C---:B------:R-:W-:Y:S01]  /*12d0*/  IMAD.HI.U32 R15, R6.reuse, R18, RZ ;  /* 0x00000012060f7227 */ /* 0x040fe200078e00ff */
[----:B------:R-:W-:Y:S02]  /*12e0*/  IABS R30, R36 ;  /* 0x00000024001e7213 */ /* 0x000fe40000000000 */
[C---:B------:R-:W-:Y:S01]  /*12f0*/  LOP3.LUT R37, R5.reuse, 0x50, RZ, 0xfc, !PT ;  /* 0x0000005005257812 */ /* 0x040fe200078efcff */
[----:B------:R-:W-:Y:S01]  /*1300*/  IMAD.HI.U32 R16, R6, R19, RZ ;  /* 0x0000001306107227 */ /* 0x000fe200078e00ff */
[----:B------:R-:W-:Y:S02]  /*1310*/  LOP3.LUT R38, R5, 0x4c, RZ, 0xfc, !PT ;  /* 0x0000004c05267812 */ /* 0x000fe400078efcff */
[----:B------:R-:W-:Y:S01]  /*1320*/  IABS R31, R37 ;  /* 0x00000025001f7213 */ /* 0x000fe20000000000 */
[--C-:B------:R-:W-:Y:S01]  /*1330*/  @!P0 IMAD.IADD R11, R11, 0x1, -R3.reuse ;  /* 0x000000010b0b8824 */ /* 0x100fe200078e0a03 */
[----:B------:R-:W-:Y:S01]  /*1340*/  ISETP.GE.AND P0, PT, R21, RZ, PT ;  /* 0x000000ff1500720c */ /* 0x000fe20003f06270 */
[----:B------:R-:W-:Y:S01]  /*1350*/  IMAD.MOV R14, RZ, RZ, -R14 ;  /* 0x000000ffff0e7224 */ /* 0x000fe200078e0a0e */
[----:B------:R-:W-:Y:S01]  /*1360*/  IABS R21, R26 ;  /* 0x0000001a00157213 */ /* 0x000fe20000000000 */
[----:B------:R-:W-:Y:S01]  /*1370*/  @!P6 IMAD.IADD R13, R13, 0x1, -R3 ;  /* 0x000000010d0de824 */ /* 0x000fe200078e0a03 */
[----:B------:R-:W-:Y:S01]  /*1380*/  ISETP.GT.U32.AND P6, PT, R3, R11, PT ;  /* 0x0000000b0300720c */ /* 0x000fe20003fc4070 */
[----:B------:R-:W-:Y:S01]  /*1390*/  IMAD.MOV R15, RZ, RZ, -R15 ;  /* 0x000000ffff0f7224 */ /* 0x000fe200078e0a0f */
[----:B------:R-:W-:Y:S01]  /*13a0*/  IABS R32, R38 ;  /* 0x0000002600207213 */ /* 0x000fe20000000000 */
[----:B------:R-:W-:Y:S01]  /*13b0*/  IMAD.MOV R16, RZ, RZ, -R16 ;  /* 0x000000ffff107224 */ /* 0x000fe200078e0a10 */
[----:B------:R-:W-:Y:S01]  /*13c0*/  LOP3.LUT R39, R5, 0x4a, RZ, 0xfc, !PT ;  /* 0x0000004a05277812 */ /* 0x000fe200078efcff */
[----:B------:R-:W-:Y:S01]  /*13d0*/  IMAD R14, R3, R14, R17 ;  /* 0x0000000e030e7224 */ /* 0x000fe200078e0211 */
[----:B------:R-:W-:Y:S01]  /*13e0*/  LOP3.LUT R41, R5, 0x46, RZ, 0xfc, !PT ;  /* 0x0000004605297812 */ /* 0x000fe200078efcff */
[----:B------:R-:W-:Y:S01]  /*13f0*/  @!P1 IMAD.IADD R9, R9, 0x1, -R3 ;  /* 0x0000000109099824 */ /* 0x000fe200078e0a03 */
[----:B------:R-:W-:Y:S01]  /*1400*/  ISETP.GE.AND P1, PT, R20, RZ, PT ;  /* 0x000000ff1400720c */ /* 0x000fe20003f26270 */
[C---:B------:R-:W-:Y:S01]  /*1410*/  IMAD R15, R3.reuse, R15, R18 ;  /* 0x0000000f030f7224 */ /* 0x040fe200078e0212 */
[----:B------:R-:W-:Y:S01]  /*1420*/  IABS R35, R41 ;  /* 0x0000002900237213 */ /* 0x000fe20000000000 */
[C---:B------:R-:W-:Y:S01]  /*1430*/  IMAD R16, R3.reuse, R16, R19 ;  /* 0x0000001003107224 */ /* 0x040fe200078e0213 */
[----:B------:R-:W-:Y:S01]  /*1440*/  IABS R19, R25 ;  /* 0x0000001900137213 */ /* 0x000fe20000000000 */
[----:B------:R-:W-:Y:S01]  /*1450*/  @!P5 IMAD.MOV R7, RZ, RZ, -R7 ;  /* 0x000000ffff07d224 */ /* 0x000fe200078e0a07 */
[C---:B------:R-:W-:Y:S01]  /*1460*/  ISETP.GT.U32.AND P5, PT, R3.reuse, R13, PT ;  /* 0x0000000d0300720c */ /* 0x040fe20003fa4070 */
[----:B------:R-:W-:Y:S01]  /*1470*/  @!P3 IMAD.MOV R8, RZ, RZ, -R8 ;  /* 0x000000ffff08b224 */ /* 0x000fe200078e0a08 */
[C---:B------:R-:W-:Y:S01]  /*1480*/  ISETP.GT.U32.AND P3, PT, R3.reuse, R14, PT ;  /* 0x0000000e0300720c */ /* 0x040fe20003f64070 */
[----:B------:R-:W-:Y:S01]  /*1490*/  @!P2 IMAD.MOV R9, RZ, RZ, -R9 ;  /* 0x000000ffff09a224 */ /* 0x000fe200078e0a09 */
[----:B------:R-:W-:Y:S01]  /*14a0*/  ISETP.GT.U32.AND P2, PT, R3, R15, PT ;  /* 0x0000000f0300720c */ /* 0x000fe20003f44070 */
[----:B------:R-:W-:Y:S01]  /*14b0*/  IMAD.HI.U32 R17, R6, R19, RZ ;  /* 0x0000001306117227 */ /* 0x000fe200078e00ff */
[----:B------:R-:W-:-:S02]  /*14c0*/  LOP3.LUT R40, R5, 0x48, RZ, 0xfc, !PT ;  /* 0x0000004805287812 */ /* 0x000fc400078efcff */
[----:B------:R-:W-:Y:S01]  /*14d0*/  LOP3.LUT R42, R5, 0x44, RZ, 0xfc, !PT ;  /* 0x00000044052a7812 */ /* 0x000fe200078efcff */
[----:B------:R-:W-:Y:S01]  /*14e0*/  @!P6 IMAD.IADD R11, R11, 0x1, -R3 ;  /* 0x000000010b0be824 */ /* 0x000fe200078e0a03 */
[----:B------:R-:W-:Y:S01]  /*14f0*/  ISETP.GT.U32.AND P6, PT, R3, R16, PT ;  /* 0x000000100300720c */ /* 0x000fe20003fc4070 */
[----:B------:R-:W-:Y:S01]  /*1500*/  IMAD.MOV R20, RZ, RZ, -R17 ;  /* 0x000000ffff147224 */ /* 0x000fe200078e0a11 */
[----:B------:R-:W-:Y:S01]  /*1510*/  IABS R33, R40 ;  /* 0x0000002800217213 */ /* 0x000fe20000000000 */
[--C-:B------:R-:W-:Y:S01]  /*1520*/  @!P5 IMAD.IADD R13, R13, 0x1, -R3.reuse ;  /* 0x000000010d0dd824 */ /* 0x100fe200078e0a03 */
[----:B------:R-:W-:Y:S01]  /*1530*/  ISETP.GE.AND P5, PT, R23, RZ, PT ;  /* 0x000000ff1700720c */ /* 0x000fe20003fa6270 */
[----:B------:R-:W-:Y:S01]  /*1540*/  @!P3 IMAD.IADD R14, R14, 0x1, -R3 ;  /* 0x000000010e0eb824 */ /* 0x000fe200078e0a03 */
[----:B------:R-:W-:Y:S01]  /*1550*/  IABS R23, R27 ;  /* 0x0000001b00177213 */ /* 0x000fe20000000000 */
[----:B------:R-:W-:Y:S01]  /*1560*/  IMAD R17, R3, R20, R19 ;  /* 0x0000001403117224 */ /* 0x000fe200078e0213 */
[----:B------:R-:W-:Y:S01]  /*1570*/  ISETP.GE.AND P3, PT, R24, RZ, PT ;  /* 0x000000ff1800720c */ /* 0x000fe20003f66270 */
[----:B------:R-:W-:Y:S01]  /*1580*/  @!P2 IMAD.IADD R15, R15, 0x1, -R3 ;  /* 0x000000010f0fa824 */ /* 0x000fe200078e0a03 */
[C---:B------:R-:W-:Y:S01]  /*1590*/  ISETP.GT.U32.AND P2, PT, R3.reuse, R14, PT ;  /* 0x0000000e0300720c */ /* 0x040fe20003f44070 */
[----:B------:R-:W-:Y:S01]  /*15a0*/  @!P0 IMAD.MOV R13, RZ, RZ, -R13 ;  /* 0x000000ffff0d8224 */ /* 0x000fe200078e0a0d */
[C---:B------:R-:W-:Y:S01]  /*15b0*/  ISETP.GT.U32.AND P0, PT, R3.reuse, R17, PT ;  /* 0x000000110300720c */ /* 0x040fe20003f04070 */
[----:B------:R-:W-:Y:S01]  /*15c0*/  @!P6 IMAD.IADD R16, R16, 0x1, -R3 ;  /* 0x000000011010e824 */ /* 0x000fe200078e0a03 */
[----:B------:R-:W-:Y:S01]  /*15d0*/  ISETP.GT.U32.AND P6, PT, R3, R15, PT ;  /* 0x0000000f0300720c */ /* 0x000fe20003fc4070 */
[----:B------:R-:W-:Y:S01]  /*15e0*/  @!P4 IMAD.MOV R10, RZ, RZ, -R10 ;  /* 0x000000ffff0ac224 */ /* 0x000fe200078e0a0a */
[----:B------:R-:W-:Y:S01]  /*15f0*/  ISETP.GE.AND P4, PT, R22, RZ, PT ;  /* 0x000000ff1600720c */ /* 0x000fe20003f86270 */
[----:B------:R-:W-:Y:S01]  /*1600*/  IMAD.HI.U32 R18, R6, R21, RZ ;  /* 0x0000001506127227 */ /* 0x000fe200078e00ff */
[----:B------:R-:W-:-:S02]  /*1610*/  LOP3.LUT R22, R5, 0x64, RZ, 0xfc, !PT ;  /* 0x0000006405167812 */ /* 0x000fc400078efcff */
[C---:B------:R-:W-:Y:S01]  /*1620*/  LOP3.LUT R45, R5.reuse, 0x38, RZ, 0xfc, !PT ;  /* 0x00000038052d7812 */ /* 0x040fe200078efcff */
[----:B------:R-:W-:Y:S01]  /*1630*/  IMAD.MOV R18, RZ, RZ, -R18 ;  /* 0x000000ffff127224 */ /* 0x000fe200078e0a12 */
[----:B------:R-:W-:Y:S01]  /*1640*/  LOP3.LUT R43, R5, 0x3a, RZ, 0xfc, !PT ;  /* 0x0000003a052b7812 */ /* 0x000fe200078efcff */
[----:B------:R-:W-:Y:S01]  /*1650*/  @!P2 IMAD.IADD R14, R14, 0x1, -R3 ;  /* 0x000000010e0ea824 */ /* 0x000fe200078e0a03 */
[----:B------:R-:W-:Y:S01]  /*1660*/  ISETP.GE.AND P2, PT, R25, RZ, PT ;  /* 0x000000ff1900720c */ /* 0x000fe20003f46270 */
[----:B------:R-:W-:Y:S01]  /*1670*/  IMAD R18, R3, R18, R21 ;  /* 0x0000001203127224 */ /* 0x000fe200078e0215 */
[----:B------:R-:W-:Y:S01]  /*1680*/  IABS R21, R22 ;  /* 0x0000001600157213 */ /* 0x000fe20000000000 */
[--C-:B------:R-:W-:Y:S01]  /*1690*/  @!P0 IMAD.IADD R17, R17, 0x1, -R3.reuse ;  /* 0x0000000111118824 */ /* 0x100fe200078e0a03 */
[----:B------:R-:W-:Y:S01]  /*16a0*/  LOP3.LUT R25, R5, 0x60, RZ, 0xfc, !PT ;  /* 0x0000006005197812 */ /* 0x000fe200078efcff */
[----:B------:R-:W-:Y:S01]  /*16b0*/  @!P6 IMAD.IADD R15, R15, 0x1, -R3 ;  /* 0x000000010f0fe824 */ /* 0x000fe200078e0a03 */
[C---:B------:R-:W-:Y:S01]  /*16c0*/  ISETP.GT.U32.AND P6, PT, R3.reuse, R18, PT ;  /* 0x000000120300720c */ /* 0x040fe20003fc4070 */
[----:B------:R-:W-:Y:S01]  /*16d0*/  @!P4 IMAD.MOV R14, RZ, RZ, -R14 ;  /* 0x000000ffff0ec224 */ /* 0x000fe200078e0a0e */
[----:B------:R-:W-:Y:S01]  /*16e0*/  ISETP.GT.U32.AND P4, PT, R3, R17, PT ;  /* 0x000000110300720c */ /* 0x000fe20003f84070 */
[----:B------:R-:W-:Y:S01]  /*16f0*/  IMAD.HI.U32 R20, R6, R23, RZ ;  /* 0x0000001706147227 */ /* 0x000fe200078e00ff */
[----:B------:R-:W-:-:S02]  /*1700*/  ISETP.GE.AND P0, PT, R22, RZ, PT ;  /* 0x000000ff1600720c */ /* 0x000fc40003f06270 */
[----:B------:R-:W-:Y:S01]  /*1710*/  IABS R24, R25 ;  /* 0x0000001900187213 */ /* 0x000fe20000000000 */
[----:B------:R-:W-:Y:S01]  /*1720*/  IMAD.MOV R20, RZ, RZ, -R20 ;  /* 0x000000ffff147224 */ /* 0x000fe200078e0a14 */
[----:B------:R-:W-:Y:S01]  /*1730*/  LOP3.LUT R46, R5, 0x36, RZ, 0xfc, !PT ;  /* 0x00000036052e7812 */ /* 0x000fe200078efcff */
[----:B------:R-:W-:Y:S01]  /*1740*/  @!P1 IMAD.MOV R11, RZ, RZ, -R11 ;  /* 0x000000ffff0b9224 */ /* 0x000fe200078e0a0b */
[C---:B------:R-:W-:Y:S01]  /*1750*/  ISETP.GT.U32.AND P1, PT, R3.reuse, R16, PT ;  /* 0x000000100300720c */ /* 0x040fe20003f24070 */
[----:B------:R-:W-:Y:S01]  /*1760*/  IMAD R20, R3, R20, R23 ;  /* 0x0000001403147224 */ /* 0x000fe200078e0217 */
[C---:B------:R-:W-:Y:S01]  /*1770*/  LOP3.LUT R47, R5.reuse, 0x34, RZ, 0xfc, !PT ;  /* 0x00000034052f7812 */ /* 0x040fe200078efcff */
[--C-:B------:R-:W-:Y:S01]  /*1780*/  @!P6 IMAD.IADD R18, R18, 0x1, -R3.reuse ;  /* 0x000000011212e824 */ /* 0x100fe200078e0a03 */
[----:B------:R-:W-:Y:S01]  /*1790*/  LOP3.LUT R48, R5, 0x32, RZ, 0xfc, !PT ;  /* 0x0000003205307812 */ /* 0x000fe200078efcff */
[----:B------:R-:W-:Y:S01]  /*17a0*/  @!P4 IMAD.IADD R17, R17, 0x1, -R3 ;  /* 0x000000011111c824 */ /* 0x000fe200078e0a03 */
[C---:B------:R-:W-:Y:S01]  /*17b0*/  ISETP.GT.U32.AND P4, PT, R3.reuse, R20, PT ;  /* 0x000000140300720c */ /* 0x040fe20003f84070 */
[----:B------:R-:W-:Y:S01]  /*17c0*/  IMAD.HI.U32 R19, R6, R21, RZ ;  /* 0x0000001506137227 */ /* 0x000fe200078e00ff */
[----:B------:R-:W-:-:S02]  /*17d0*/  ISETP.GT.U32.AND P6, PT, R3, R18, PT ;  /* 0x000000120300720c */ /* 0x000fc40003fc4070 */
[C---:B------:R-:W-:Y:S01]  /*17e0*/  LOP3.LUT R50, R5.reuse, 0x30, RZ, 0xfc, !PT ;  /* 0x0000003005327812 */ /* 0x040fe200078efcff */
[----:B------:R-:W-:Y:S01]  /*17f0*/  IMAD.MOV R22, RZ, RZ, -R19 ;  /* 0x000000ffff167224 */ /* 0x000fe200078e0a13 */
[----:B------:R-:W-:Y:S01]  /*1800*/  LOP3.LUT R51, R5, 0x2c, RZ, 0xfc, !PT ;  /* 0x0000002c05337812 */ /* 0x000fe200078efcff */
[----:B------:R-:W-:Y:S01]  /*1810*/  @!P1 IMAD.IADD R16, R16, 0x1, -R3 ;  /* 0x0000000110109824 */ /* 0x000fe200078e0a03 */
[----:B------:R-:W-:Y:S01]  /*1820*/  ISETP.GE.AND P1, PT, R26, RZ, PT ;  /* 0x000000ff1a00720c */ /* 0x000fe20003f26270 */
[----:B------:R-:W-:Y:S01]  /*1830*/  IMAD R19, R3, R22, R21 ;  /* 0x0000001603137224 */ /* 0x000fe200078e0215 */
[C---:B------:R-:W-:Y:S01]  /*1840*/  LOP3.LUT R22, R5.reuse, 0x5c, RZ, 0xfc, !PT ;  /* 0x0000005c05167812 */ /* 0x040fe200078efcff */
[----:B------:R-:W-:Y:S01]  /*1850*/  IMAD.HI.U32 R21, R6, R24, RZ ;  /* 0x0000001806157227 */ /* 0x000fe200078e00ff */
[----:B------:R-:W-:Y:S02]  /*1860*/  IABS R26, R28 ;  /* 0x0000001c001a7213 */ /* 0x000fe40000000000 */
[----:B------:R-:W-:Y:S01]  /*1870*/  IABS R44, R50 ;  /* 0x00000032002c7213 */ /* 0x000fe20000000000 */
[----:B------:R-:W-:Y:S01]  /*1880*/  @!P4 IMAD.IADD R20, R20, 0x1, -R3 ;  /* 0x000000011414c824 */ /* 0x000fe200078e0a03 */
[----:B------:R-:W-:Y:S01]  /*1890*/  LOP3.LUT R55, R5, 0x24, RZ, 0xfc, !PT ;  /* 0x0000002405377812 */ /* 0x000fe200078efcff */
[----:B------:R-:W-:Y:S01]  /*18a0*/  @!P5 IMAD.MOV R15, RZ, RZ, -R15 ;  /* 0x000000ffff0fd224 */ /* 0x000fe200078e0a0f */
[C---:B------:R-:W-:Y:S01]  /*18b0*/  ISETP.GT.U32.AND P5, PT, R3.reuse, R19, PT ;  /* 0x000000130300720c */ /* 0x040fe20003fa4070 */
[----:B------:R-:W-:Y:S01]  /*18c0*/  IMAD.MOV R21, RZ, RZ, -R21 ;  /* 0x000000ffff157224 */ /* 0x000fe200078e0a15 */
[----:B------:R-:W-:Y:S01]  /*18d0*/  ISETP.GT.U32.AND P4, PT, R3, R20, PT ;  /* 0x000000140300720c */ /* 0x000fe20003f84070 */
[----:B------:R-:W-:Y:S01]  /*18e0*/  @!P6 IMAD.IADD R18, R18, 0x1, -R3 ;  /* 0x000000011212e824 */ /* 0x000fe200078e0a03 */
[----:B------:R-:W-:Y:S01]  /*18f0*/  ISETP.GE.AND P6, PT, R25, RZ, PT ;  /* 0x000000ff1900720c */ /* 0x000fe20003fc6270 */
[----:B------:R-:W-:Y:S01]  /*1900*/  IMAD R21, R3, R21, R24 ;  /* 0x0000001503157224 */ /* 0x000fe200078e0218 */
[----:B------:R-:W-:Y:S01]  /*1910*/  IABS R25, R22 ;  /* 0x0000001600197213 */ /* 0x000fe20000000000 */
[----:B------:R-:W-:Y:S01]  /*1920*/  @!P3 IMAD.MOV R16, RZ, RZ, -R16 ;  /* 0x000000ffff10b224 */ /* 0x000fe200078e0a10 */
[----:B------:R-:W-:Y:S01]  /*1930*/  ISETP.GE.AND P3, PT, R27, RZ, PT ;  /* 0x000000ff1b00720c */ /* 0x000fe20003f66270 */
[----:B------:R-:W-:Y:S01]  /*1940*/  @!P2 IMAD.MOV R17, RZ, RZ, -R17 ;  /* 0x000000ffff11a224 */ /* 0x000fe200078e0a11 */
[----:B------:R-:W-:Y:S01]  /*1950*/  ISETP.GE.AND P2, PT, R22, RZ, PT ;  /* 0x000000ff1600720c */ /* 0x000fe20003f46270 */
[----:B------:R-:W-:Y:S01]  /*1960*/  IMAD.HI.U32 R22, R6, R25, RZ ;  /* 0x0000001906167227 */ /* 0x000fe200078e00ff */
[----:B------:R-:W-:-:S02]  /*1970*/  IABS R27, R29 ;  /* 0x0000001d001b7213 */ /* 0x000fc40000000000 */
[----:B------:R-:W-:Y:S01]  /*1980*/  LOP3.LUT R57, R5, 0x22, RZ, 0xfc, !PT ;  /* 0x0000002205397812 */ /* 0x000fe200078efcff */
[----:B------:R-:W-:Y:S01]  /*1990*/  @!P1 IMAD.MOV R18, RZ, RZ, -R18 ;  /* 0x000000ffff129224 */ /* 0x000fe200078e0a12 */
[----:B------:R-:W-:Y:S01]  /*19a0*/  ISETP.GT.U32.AND P1, PT, R3, R21, PT ;  /* 0x000000150300720c */ /* 0x000fe20003f24070 */
[----:B------:R-:W-:Y:S01]  /*19b0*/  IMAD.MOV R22, RZ, RZ, -R22 ;  /* 0x000000ffff167224 */ /* 0x000fe200078e0a16 */
[----:B------:R-:W-:Y:S01]  /*19c0*/  IABS R52, R55 ;  /* 0x0000003700347213 */ /* 0x000fe20000000000 */
[--C-:B------:R-:W-:Y:S01]  /*19d0*/  @!P5 IMAD.IADD R19, R19, 0x1, -R3.reuse ;  /* 0x000000011313d824 */ /* 0x100fe200078e0a03 */
[----:B------:R-:W-:Y:S01]  /*19e0*/  IABS R53, R57 ;  /* 0x0000003900357213 */ /* 0x000fe20000000000 */
[----:B------:R-:W-:Y:S01]  /*19f0*/  @!P4 IMAD.IADD R20, R20, 0x1, -R3 ;  /* 0x000000011414c824 */ /* 0x000fe200078e0a03 */
[----:B------:R-:W-:Y:S01]  /*1a00*/  ISETP.GE.AND P4, PT, R29, RZ, PT ;  /* 0x000000ff1d00720c */ /* 0x000fe20003f86270 */
[C---:B------:R-:W-:Y:S01]  /*1a10*/  IMAD R22, R3.reuse, R22, R25 ;  /* 0x0000001603167224 */ /* 0x040fe200078e0219 */
[----:B------:R-:W-:Y:S01]  /*1a20*/  ISETP.GT.U32.AND P5, PT, R3, R19, PT ;  /* 0x000000130300720c */ /* 0x000fe20003fa4070 */
[----:B------:R-:W-:Y:S01]  /*1a30*/  @!P3 IMAD.MOV R20, RZ, RZ, -R20 ;  /* 0x000000ffff14b224 */ /* 0x000fe200078e0a14 */
[----:B------:R-:W-:Y:S01]  /*1a40*/  LOP3.LUT R25, R5, 0x56, RZ, 0xfc, !PT ;  /* 0x0000005605197812 */ /* 0x000fe200078efcff */
[----:B------:R-:W-:Y:S01]  /*1a50*/  IMAD.HI.U32 R23, R6, R26, RZ ;  /* 0x0000001a06177227 */ /* 0x000fe200078e00ff */
[----:B------:R-:W-:-:S02]  /*1a60*/  ISETP.GT.U32.AND P3, PT, R3, R22, PT ;  /* 0x000000160300720c */ /* 0x000fc40003f64070 */
[----:B------:R-:W-:Y:S01]  /*1a70*/  IABS R29, R34 ;  /* 0x00000022001d7213 */ /* 0x000fe20000000000 */
[----:B------:R-:W-:Y:S01]  /*1a80*/  @!P1 IMAD.IADD R21, R21, 0x1, -R3 ;  /* 0x0000000115159824 */ /* 0x000fe200078e0a03 */
[C---:B------:R-:W-:Y:S01]  /*1a90*/  LOP3.LUT R58, R5.reuse, 0x20, RZ, 0xfc, !PT ;  /* 0x00000020053a7812 */ /* 0x040fe200078efcff */
[----:B------:R-:W-:Y:S01]  /*1aa0*/  IMAD.MOV R23, RZ, RZ, -R23 ;  /* 0x000000ffff177224 */ /* 0x000fe200078e0a17 */
[----:B------:R-:W-:Y:S01]  /*1ab0*/  LOP3.LUT R59, R5, 0x1c, RZ, 0xfc, !PT ;  /* 0x0000001c053b7812 */ /* 0x000fe200078efcff */
[----:B------:R-:W-:Y:S01]  /*1ac0*/  IMAD.HI.U32 R24, R6, R27, RZ ;  /* 0x0000001b06187227 */ /* 0x000fe200078e00ff */
[----:B------:R-:W-:Y:S02]  /*1ad0*/  ISETP.GT.U32.AND P1, PT, R3, R21, PT ;  /* 0x000000150300720c */ /* 0x000fe40003f24070 */
[----:B------:R-:W-:Y:S01]  /*1ae0*/  LOP3.LUT R60, R5, 0x1a, RZ, 0xfc, !PT ;  /* 0x0000001a053c7812 */ /* 0x000fe200078efcff */
[--C-:B------:R-:W-:Y:S01]  /*1af0*/  @!P5 IMAD.IADD R19, R19, 0x1, -R3.reuse ;  /* 0x000000011313d824 */ /* 0x100fe200078e0a03 */
[----:B------:R-:W-:Y:S01]  /*1b00*/  ISETP.GE.AND P5, PT, R28, RZ, PT ;  /* 0x000000ff1c00720c */ /* 0x000fe20003fa6270 */
[----:B------:R-:W-:Y:S01]  /*1b10*/  @!P3 IMAD.IADD R22, R22, 0x1, -R3 ;  /* 0x000000011616b824 */ /* 0x000fe200078e0a03 */
[----:B------:R-:W-:Y:S01]  /*1b20*/  IABS R28, R25 ;  /* 0x00000019001c7213 */ /* 0x000fe20000000000 */
[----:B------:R-:W-:Y:S01]  /*1b30*/  IMAD R23, R3, R23, R26 ;  /* 0x0000001703177224 */ /* 0x000fe200078e021a */
[----:B------:R-:W-:Y:S01]  /*1b40*/  IABS R56, R60 ;  /* 0x0000003c00387213 */ /* 0x000fe20000000000 */
[----:B------:R-:W-:Y:S01]  /*1b50*/  @!P0 IMAD.MOV R19, RZ, RZ, -R19 ;  /* 0x000000ffff138224 */ /* 0x000fe200078e0a13 */
[----:B------:R-:W-:Y:S01]  /*1b60*/  ISETP.GE.AND P0, PT, R25, RZ, PT ;  /* 0x000000ff1900720c */ /* 0x000fe20003f06270 */
[----:B------:R-:W-:Y:S01]  /*1b70*/  IMAD.MOV R24, RZ, RZ, -R24 ;  /* 0x000000ffff187224 */ /* 0x000fe200078e0a18 */
[----:B------:R-:W-:Y:S01]  /*1b80*/  ISETP.GT.U32.AND P3, PT, R3, R22, PT ;  /* 0x000000160300720c */ /* 0x000fe20003f64070 */
[----:B------:R-:W-:Y:S01]  /*1b90*/  IMAD.HI.U32 R25, R6, R28, RZ ;  /* 0x0000001c06197227 */ /* 0x000fe200078e00ff */
[----:B------:R-:W-:-:S02]  /*1ba0*/  LOP3.LUT R66, R5, 0xa, RZ, 0xfc, !PT ;  /* 0x0000000a05427812 */ /* 0x000fc400078efcff */
[----:B------:R-:W-:Y:S01]  /*1bb0*/  LOP3.LUT R69, R5, 0x8, RZ, 0xfc, !PT ;  /* 0x0000000805457812 */ /* 0x000fe200078efcff */
[----:B------:R-:W-:Y:S01]  /*1bc0*/  @!P1 IMAD.IADD R21, R21, 0x1, -R3 ;  /* 0x0000000115159824 */ /* 0x000fe200078e0a03 */
[C---:B------:R-:W-:Y:S01]  /*1bd0*/  ISETP.GT.U32.AND P1, PT, R3.reuse, R23, PT ;  /* 0x000000170300720c */ /* 0x040fe20003f24070 */
[C---:B------:R-:W-:Y:S01]  /*1be0*/  IMAD R24, R3.reuse, R24, R27 ;  /* 0x0000001803187224 */ /* 0x040fe200078e021b */
[----:B------:R-:W-:Y:S01]  /*1bf0*/  IABS R70, R66 ;  /* 0x0000004200467213 */ /* 0x000fe20000000000 */
[----:B------:R-:W-:Y:S01]  /*1c00*/  IMAD.MOV R25, RZ, RZ, -R25 ;  /* 0x000000ffff197224 */ /* 0x000fe200078e0a19 */
[----:B------:R-:W-:Y:S01]  /*1c10*/  IABS R72, R69 ;  /* 0x0000004500487213 */ /* 0x000fe20000000000 */
[----:B------:R-:W-:Y:S01]  /*1c20*/  @!P6 IMAD.MOV R21, RZ, RZ, -R21 ;  /* 0x000000ffff15e224 */ /* 0x000fe200078e0a15 */
[C---:B------:R-:W-:Y:S01]  /*1c30*/  ISETP.GT.U32.AND P6, PT, R3.reuse, R24, PT ;  /* 0x000000180300720c */ /* 0x040fe20003fc4070 */
[----:B------:R-:W-:Y:S01]  /*1c40*/  IMAD R25, R3, R25, R28 ;  /* 0x0000001903197224 */ /* 0x000fe200078e021c */
[C---:B------:R-:W-:Y:S01]  /*1c50*/  LOP3.LUT R89, R5.reuse, 0x4, RZ, 0xfc, !PT ;  /* 0x0000000405597812 */ /* 0x040fe200078efcff */
[----:B------:R-:W-:Y:S01]  /*1c60*/  @!P3 IMAD.IADD R22, R22, 0x1, -R3 ;  /* 0x000000011616b824 */ /* 0x000fe200078e0a03 */
[----:B------:R-:W-:Y:S01]  /*1c70*/  LOP3.LUT R90, R5, 0x2, RZ, 0xfc, !PT ;  /* 0x00000002055a7812 */ /* 0x000fe200078efcff */
[----:B------:R-:W-:Y:S01]  /*1c80*/  IMAD.HI.U32 R27, R6, R30, RZ ;  /* 0x0000001e061b7227 */ /* 0x000fe200078e00ff */
[----:B------:R-:W-:-:S02]  /*1c90*/  ISETP.GT.U32.AND P3, PT, R3, R25, PT ;  /* 0x000000190300720c */ /* 0x000fc40003f64070 */
[----:B------:R-:W-:Y:S01]  /*1ca0*/  IABS R76, R89 ;  /* 0x00000059004c7213 */ /* 0x000fe20000000000 */
[--C-:B------:R-:W-:Y:S01]  /*1cb0*/  @!P1 IMAD.IADD R23, R23, 0x1, -R3.reuse ;  /* 0x0000000117179824 */ /* 0x100fe200078e0a03 */
[----:B------:R-:W-:Y:S01]  /*1cc0*/  IABS R78, R90 ;  /* 0x0000005a004e7213 */ /* 0x000fe20000000000 */
[----:B------:R-:W-:Y:S01]  /*1cd0*/  IMAD.HI.U32 R26, R6, R29, RZ ;  /* 0x0000001d061a7227 */ /* 0x000fe200078e00ff */
[----:B------:R-:W-:Y:S02]  /*1ce0*/  LOP3.LUT R88, R5, 0x6, RZ, 0xfc, !PT ;  /* 0x0000000605587812 */ /* 0x000fe400078efcff */
[----:B------:R-:W-:Y:S01]  /*1cf0*/  ISETP.GT.U32.AND P1, PT, R3, R23, PT ;  /* 0x000000170300720c */ /* 0x000fe20003f24070 */
[----:B------:R-:W-:Y:S01]  /*1d00*/  @!P6 IMAD.IADD R24, R24, 0x1, -R3 ;  /* 0x000000011818e824 */ /* 0x000fe200078e0a03 */
[----:B------:R-:W-:Y:S01]  /*1d10*/  IABS R74, R88 ;  /* 0x00000058004a7213 */ /* 0x000fe20000000000 */
[----:B------:R-:W-:Y:S01]  /*1d20*/  IMAD.MOV R27, RZ, RZ, -R27 ;  /* 0x000000ffff1b7224 */ /* 0x000fe200078e0a1b */
[----:B------:R-:W-:Y:S01]  /*1d30*/  IABS R75, R5 ;  /* 0x00000005004b7213 */ /* 0x000fe20000000000 */
[----:B------:R-:W-:-:S02]  /*1d40*/  IMAD.MOV R26, RZ, RZ, -R26 ;  /* 0x000000ffff1a7224 */ /* 0x000fc400078e0a1a */
[----:B------:R-:W-:Y:S01]  /*1d50*/  @!P3 IMAD.IADD R25, R25, 0x1, -R3 ;  /* 0x000000011919b824 */ /* 0x000fe200078e0a03 */
[----:B------:R-:W-:Y:S01]  /*1d60*/  ISETP.GT.U32.AND P3, PT, R3, R24, PT ;  /* 0x000000180300720c */ /* 0x000fe20003f64070 */
[----:B------:R-:W-:-:S04]  /*1d70*/  IMAD.HI.U32 R28, R6, R31, RZ ;  /* 0x0000001f061c7227 */ /* 0x000fc800078e00ff */
[C---:B------:R-:W-:Y:S02]  /*1d80*/  IMAD R27, R3.reuse, R27, R30 ;  /* 0x0000001b031b7224 */ /* 0x040fe400078e021e */
[C---:B------:R-:W-:Y:S02]  /*1d90*/  IMAD R26, R3.reuse, R26, R29 ;  /* 0x0000001a031a7224 */ /* 0x040fe400078e021d */
[----:B------:R-:W-:Y:S01]  /*1da0*/  IMAD.MOV R28, RZ, RZ, -R28 ;  /* 0x000000ffff1c7224 */ /* 0x000fe200078e0a1c */
[----:B------:R-:W-:Y:S01]  /*1db0*/  ISETP.GT.U32.AND P6, PT, R3, R27, PT ;  /* 0x0000001b0300720c */ /* 0x000fe20003fc4070 */
[----:B------:R-:W-:Y:S01]  /*1dc0*/  @!P1 IMAD.IADD R23, R23, 0x1, -R3 ;  /* 0x0000000117179824 */ /* 0x000fe200078e0a03 */
[C---:B------:R-:W-:Y:S01]  /*1dd0*/  ISETP.GT.U32.AND P1, PT, R3.reuse, R26, PT ;  /* 0x0000001a0300720c */ /* 0x040fe20003f24070 */
[----:B------:R-:W-:Y:S01]  /*1de0*/  IMAD R28, R3, R28, R31 ;  /* 0x0000001c031c7224 */ /* 0x000fe200078e021f */
[----:B------:R-:W-:Y:S01]  /*1df0*/  IABS R31, R39 ;  /* 0x00000027001f7213 */ /* 0x000fe20000000000 */
[----:B------:R-:W-:-:S02]  /*1e00*/  @!P3 IMAD.IADD R24, R24, 0x1, -R3 ;  /* 0x000000011818b824 */ /* 0x000fc400078e0a03 */
[----:B------:R-:W-:Y:S01]  /*1e10*/  IMAD.HI.U32 R29, R6, R32, RZ ;  /* 0x00000020061d7227 */ /* 0x000fe200078e00ff */
[----:B------:R-:W-:-:S03]  /*1e20*/  ISETP.GT.U32.AND P3, PT, R3, R28, PT ;  /* 0x0000001c0300720c */ /* 0x000fc60003f64070 */
[----:B------:R-:W-:Y:S02]  /*1e30*/  IMAD.MOV R29, RZ, RZ, -R29 ;  /* 0x000000ffff1d7224 */ /* 0x000fe400078e0a1d */
[--C-:B------:R-:W-:Y:S02]  /*1e40*/  @!P6 IMAD.IADD R27, R27, 0x1, -R3.reuse ;  /* 0x000000011b1be824 */ /* 0x100fe400078e0a03 */
[----:B------:R-:W-:Y:S01]  /*1e50*/  @!P1 IMAD.IADD R26, R26, 0x1, -R3 ;  /* 0x000000011a1a9824 */ /* 0x000fe200078e0a03 */
[C---:B------:R-:W-:Y:S01]  /*1e60*/  ISETP.GT.U32.AND P1, PT, R3.reuse, R25, PT ;  /* 0x000000190300720c */ /* 0x040fe20003f24070 */
[----:B------:R-:W-:Y:S01]  /*1e70*/  @!P2 IMAD.MOV R22, RZ, RZ, -R22 ;  /* 0x000000ffff16a224 */ /* 0x000fe200078e0a16 */
[C---:B------:R-:W-:Y:S01]  /*1e80*/  ISETP.GT.U32.AND P6, PT, R3.reuse, R27, PT ;  /* 0x0000001b0300720c */ /* 0x040fe20003fc4070 */
[----:B------:R-:W-:Y:S01]  /*1e90*/  IMAD.HI.U32 R30, R6, R31, RZ ;  /* 0x0000001f061e7227 */ /* 0x000fe200078e00ff */
[----:B------:R-:W-:-:S03]  /*1ea0*/  ISETP.GT.U32.AND P2, PT, R3, R26, PT ;  /* 0x0000001a0300720c */ /* 0x000fc60003f44070 */
[----:B------:R-:W-:Y:S01]  /*1eb0*/  @!P3 IMAD.IADD R28, R28, 0x1, -R3 ;  /* 0x000000011c1cb824 */ /* 0x000fe200078e0a03 */
[----:B------:R-:W-:Y:S01]  /*1ec0*/  ISETP.GE.AND P3, PT, R36, RZ, PT ;  /* 0x000000ff2400720c */ /* 0x000fe20003f66270 */
[----:B------:R-:W-:Y:S01]  /*1ed0*/  IMAD R29, R3, R29, R32 ;  /* 0x0000001d031d7224 */ /* 0x000fe200078e0220 */
[----:B------:R-:W-:Y:S01]  /*1ee0*/  IABS R36, R42 ;  /* 0x0000002a00247213 */ /* 0x000fe20000000000 */
[----:B------:R-:W-:-:S04]  /*1ef0*/  IMAD.HI.U32 R32, R6, R35, RZ ;  /* 0x0000002306207227 */ /* 0x000fc800078e00ff */
[----:B------:R-:W-:Y:S02]  /*1f00*/  IMAD.MOV R30, RZ, RZ, -R30 ;  /* 0x000000ffff1e7224 */ /* 0x000fe400078e0a1e */
[----:B------:R-:W-:Y:S02]  /*1f10*/  IMAD.MOV R32, RZ, RZ, -R32 ;  /* 0x000000ffff207224 */ /* 0x000fe400078e0a20 */
[----:B------:R-:W-:Y:S02]  /*1f20*/  IMAD R30, R3, R30, R31 ;  /* 0x0000001e031e7224 */ /* 0x000fe400078e021f */
[----:B------:R-:W-:-:S04]  /*1f30*/  IMAD.HI.U32 R31, R6, R33, RZ ;  /* 0x00000021061f7227 */ /* 0x000fc800078e00ff */
[----:B------:R-:W-:Y:S01]  /*1f40*/  @!P6 IMAD.IADD R27, R27, 0x1, -R3 ;  /* 0x000000011b1be824 */ /* 0x000fe200078e0a03 */
[C---:B------:R-:W-:Y:S01]  /*1f50*/  ISETP.GT.U32.AND P6, PT, R3.reuse, R30, PT ;  /* 0x0000001e0300720c */ /* 0x040fe20003fc4070 */
[----:B------:R-:W-:Y:S01]  /*1f60*/  IMAD R32, R3, R32, R35 ;  /* 0x0000002003207224 */ /* 0x000fe200078e0223 */
[----:B------:R-:W-:Y:S01]  /*1f70*/  LOP3.LUT R35, R5, 0x40, RZ, 0xfc, !PT ;  /* 0x0000004005237812 */ /* 0x000fe200078efcff */
[--C-:B------:R-:W-:Y:S01]  /*1f80*/  @!P1 IMAD.IADD R25, R25, 0x1, -R3.reuse ;  /* 0x0000000119199824 */ /* 0x100fe200078e0a03 */
[C---:B------:R-:W-:Y:S01]  /*1f90*/  ISETP.GT.U32.AND P1, PT, R3.reuse, R29, PT ;  /* 0x0000001d0300720c */ /* 0x040fe20003f24070 */
[----:B------:R-:W-:Y:S01]  /*1fa0*/  @!P2 IMAD.IADD R26, R26, 0x1, -R3 ;  /* 0x000000011a1aa824 */ /* 0x000fe200078e0a03 */
[----:B------:R-:W-:Y:S01]  /*1fb0*/  ISETP.GE.AND P2, PT, R34, RZ, PT ;  /* 0x000000ff2200720c */ /* 0x000fe20003f46270 */
[----:B------:R-:W-:Y:S02]  /*1fc0*/  IMAD.MOV R34, RZ, RZ, -R31 ;  /* 0x000000ffff227224 */ /* 0x000fe400078e0a1f */
[----:B------:R-:W-:Y:S01]  /*1fd0*/  @!P3 IMAD.MOV R27, RZ, RZ, -R27 ;  /* 0x000000ffff1bb224 */ /* 0x000fe200078e0a1b */
[C---:B------:R-:W-:Y:S01]  /*1fe0*/  ISETP.GT.U32.AND P3, PT, R3.reuse, R32, PT ;  /* 0x000000200300720c */ /* 0x040fe20003f64070 */
[----:B------:R-:W-:-:S02]  /*1ff0*/  IMAD R31, R3, R34, R33 ;  /* 0x00000022031f7224 */ /* 0x000fc400078e0221 */
[----:B------:R-:W-:Y:S01]  /*2000*/  @!P5 IMAD.MOV R23, RZ, RZ, -R23 ;  /* 0x000000ffff17d224 */ /* 0x000fe200078e0a17 */
[C---:B------:R-:W-:Y:S01]  /*2010*/  ISETP.GT.U32.AND P5, PT, R3.reuse, R28, PT ;  /* 0x0000001c0300720c */ /* 0x040fe20003fa4070 */
[----:B------:R-:W-:Y:S01]  /*2020*/  @!P0 IMAD.MOV R25, RZ, RZ, -R25 ;  /* 0x000000ffff198224 */ /* 0x000fe200078e0a19 */
[----:B------:R-:W-:Y:S01]  /*2030*/  ISETP.GT.U32.AND P0, PT, R3, R31, PT ;  /* 0x0000001f0300720c */ /* 0x000fe20003f04070 */
[--C-:B------:R-:W-:Y:S01]  /*2040*/  @!P1 IMAD.IADD R29, R29, 0x1, -R3.reuse ;  /* 0x000000011d1d9824 */ /* 0x100fe200078e0a03 */
[----:B------:R-:W-:Y:S01]  /*2050*/  ISETP.GE.AND P1, PT, R37, RZ, PT ;  /* 0x000000ff2500720c */ /* 0x000fe20003f26270 */
[----:B------:R-:W-:Y:S01]  /*2060*/  IMAD.MOV.U32 R34, RZ, RZ, R36 ;  /* 0x000000ffff227224 */ /* 0x000fe200078e0024 */
[----:B------:R-:W-:Y:S01]  /*2070*/  LOP3.LUT R36, R5, 0x3c, RZ, 0xfc, !PT ;  /* 0x0000003c05247812 */ /* 0x000fe200078efcff */
[--C-:B------:R-:W-:Y:S01]  /*2080*/  @!P6 IMAD.IADD R30, R30, 0x1, -R3.reuse ;  /* 0x000000011e1ee824 */ /* 0x100fe200078e0a03 */
[----:B------:R-:W-:Y:S01]  /*2090*/  ISETP.GT.U32.AND P6, PT, R3, R29, PT ;  /* 0x0000001d0300720c */ /* 0x000fe20003fc4070 */
[----:B------:R-:W-:-:S02]  /*20a0*/  @!P3 IMAD.IADD R32, R32, 0x1, -R3 ;  /* 0x000000012020b824 */ /* 0x000fc400078e0a03 */
[----:B------:R-:W-:-:S03]  /*20b0*/  IMAD.HI.U32 R33, R6, R34, RZ ;  /* 0x0000002206217227 */ /* 0x000fc600078e00ff */
[C---:B------:R-:W-:Y:S01]  /*20c0*/  ISETP.GT.U32.AND P3, PT, R3.reuse, R32, PT ;  /* 0x000000200300720c */ /* 0x040fe20003f64070 */
[----:B------:R-:W-:Y:S01]  /*20d0*/  @!P4 IMAD.MOV R24, RZ, RZ, -R24 ;  /* 0x000000ffff18c224 */ /* 0x000fe200078e0a18 */
[----:B------:R-:W-:Y:S01]  /*20e0*/  ISETP.GT.U32.AND P4, PT, R3, R30, PT ;  /* 0x0000001e0300720c */ /* 0x000fe20003f84070 */
[----:B------:R-:W-:Y:S01]  /*20f0*/  @!P2 IMAD.MOV R26, RZ, RZ, -R26 ;  /* 0x000000ffff1aa224 */ /* 0x000fe200078e0a1a */
[----:B------:R-:W-:Y:S01]  /*2100*/  ISETP.GE.AND P2, PT, R38, RZ, PT ;  /* 0x000000ff2600720c */ /* 0x000fe20003f46270 */
[--C-:B------:R-:W-:Y:S01]  /*2110*/  @!P5 IMAD.IADD R28, R28, 0x1, -R3.reuse ;  /* 0x000000011c1cd824 */ /* 0x100fe200078e0a03 */
[----:B------:R-:W-:Y:S01]  /*2120*/  ISETP.GE.AND P5, PT, R39, RZ, PT ;  /* 0x000000ff2700720c */ /* 0x000fe20003fa6270 */
[----:B------:R-:W-:Y:S01]  /*2130*/  @!P0 IMAD.IADD R31, R31, 0x1, -R3 ;  /* 0x000000011f1f8824 */ /* 0x000fe200078e0a03 */
[----:B------:R-:W-:Y:S01]  /*2140*/  IABS R38, R35 ;  /* 0x0000002300267213 */ /* 0x000fe20000000000 */
[----:B------:R-:W-:Y:S01]  /*2150*/  IMAD.MOV R33, RZ, RZ, -R33 ;  /* 0x000000ffff217224 */ /* 0x000fe200078e0a21 */
[----:B------:R-:W-:Y:S01]  /*2160*/  ISETP.GE.AND P0, PT, R42, RZ, PT ;  /* 0x000000ff2a00720c */ /* 0x000fe20003f06270 */
[----:B------:R-:W-:Y:S01]  /*2170*/  @!P1 IMAD.MOV R28, RZ, RZ, -R28 ;  /* 0x000000ffff1c9224 */ /* 0x000fe200078e0a1c */
[C---:B------:R-:W-:Y:S01]  /*2180*/  ISETP.GT.U32.AND P1, PT, R3.reuse, R31, PT ;  /* 0x0000001f0300720c */ /* 0x040fe20003f24070 */
[----:B------:R-:W-:Y:S01]  /*2190*/  IMAD R33, R3, R33, R34 ;  /* 0x0000002103217224 */ /* 0x000fe200078e0222 */
[----:B------:R-:W-:Y:S01]  /*21a0*/  LOP3.LUT R34, R5, 0x42, RZ, 0xfc, !PT ;  /* 0x0000004205227812 */ /* 0x000fe200078efcff */
[--C-:B------:R-:W-:Y:S01]  /*21b0*/  @!P6 IMAD.IADD R29, R29, 0x1, -R3.reuse ;  /* 0x000000011d1de824 */ /* 0x100fe200078e0a03 */
[----:B------:R-:W-:Y:S01]  /*21c0*/  ISETP.GE.AND P6, PT, R40, RZ, PT ;  /* 0x000000ff2800720c */ /* 0x000fe20003fc6270 */
[--C-:B------:R-:W-:Y:S01]  /*21d0*/  @!P3 IMAD.IADD R32, R32, 0x1, -R3.reuse ;  /* 0x000000012020b824 */ /* 0x100fe200078e0a03 */
[----:B------:R-:W-:Y:S01]  /*21e0*/  IABS R37, R34 ;  /* 0x0000002200257213 */ /* 0x000fe20000000000 */
[----:B------:R-:W-:Y:S01]  /*21f0*/  @!P4 IMAD.IADD R30, R30, 0x1, -R3 ;  /* 0x000000011e1ec824 */ /* 0x000fe200078e0a03 */
[----:B------:R-:W-:Y:S01]  /*2200*/  ISETP.GT.U32.AND P3, PT, R3, R33, PT ;  /* 0x000000210300720c */ /* 0x000fe20003f64070 */
[----:B------:R-:W-:Y:S01]  /*2210*/  @!P2 IMAD.MOV R29, RZ, RZ, -R29 ;  /* 0x000000ffff1da224 */ /* 0x000fe200078e0a1d */
[----:B------:R-:W-:Y:S01]  /*2220*/  ISETP.GE.AND P2, PT, R34, RZ, PT ;  /* 0x000000ff2200720c */ /* 0x000fe20003f46270 */
[----:B------:R-:W-:Y:S01]  /*2230*/  IMAD.HI.U32 R34, R6, R37, RZ ;  /* 0x0000002506227227 */ /* 0x000fe200078e00ff */
[----:B------:R-:W-:-:S02]  /*2240*/  IABS R40, R36 ;  /* 0x0000002400287213 */ /* 0x000fc40000000000 */
[----:B------:R-:W-:Y:S01]  /*2250*/  ISETP.GE.AND P4, PT, R41, RZ, PT ;  /* 0x000000ff2900720c */ /* 0x000fe20003f86270 */
[----:B------:R-:W-:Y:S01]  /*2260*/  @!P5 IMAD.MOV R30, RZ, RZ, -R30 ;  /* 0x000000ffff1ed224 */ /* 0x000fe200078e0a1e */
[----:B------:R-:W-:Y:S01]  /*2270*/  ISETP.GE.AND P5, PT, R35, RZ, PT ;  /* 0x000000ff2300720c */ /* 0x000fe20003fa6270 */
[----:B------:R-:W-:Y:S01]  /*2280*/  @!P1 IMAD.IADD R31, R31, 0x1, -R3 ;  /* 0x000000011f1f9824 */ /* 0x000fe200078e0a03 */
[----:B------:R-:W-:Y:S01]  /*2290*/  ISETP.GE.AND P1, PT, R36, RZ, PT ;  /* 0x000000ff2400720c */ /* 0x000fe20003f26270 */
[----:B------:R-:W-:Y:S01]  /*22a0*/  IMAD.HI.U32 R35, R6, R38, RZ ;  /* 0x0000002606237227 */ /* 0x000fe200078e00ff */
[----:B------:R-:W-:Y:S02]  /*22b0*/  IABS R41, R43 ;  /* 0x0000002b00297213 */ /* 0x000fe40000000000 */
[----:B------:R-:W-:Y:S01]  /*22c0*/  IABS R42, R48 ;  /* 0x00000030002a7213 */ /* 0x000fe20000000000 */
[----:B------:R-:W-:Y:S02]  /*22d0*/  IMAD.MOV R36, RZ, RZ, -R34 ;  /* 0x000000ffff247224 */ /* 0x000fe400078e0a22 */
[----:B------:R-:W-:-:S02]  /*22e0*/  IMAD.MOV R39, RZ, RZ, -R35 ;  /* 0x000000ffff277224 */ /* 0x000fc400078e0a23 */
[----:B------:R-:W-:Y:S01]  /*22f0*/  IMAD R35, R3, R36, R37 ;  /* 0x0000002403237224 */ /* 0x000fe200078e0225 */
[----:B------:R-:W-:Y:S01]  /*2300*/  IABS R37, R45 ;  /* 0x0000002d00257213 */ /* 0x000fe20000000000 */
[----:B------:R-:W-:Y:S02]  /*2310*/  @!P3 IMAD.IADD R33, R33, 0x1, -R3 ;  /* 0x000000012121b824 */ /* 0x000fe400078e0a03 */
[----:B------:R-:W-:-:S03]  /*2320*/  IMAD.HI.U32 R34, R6, R40, RZ ;  /* 0x0000002806227227 */ /* 0x000fc600078e00ff */
[C---:B------:R-:W-:Y:S01]  /*2330*/  ISETP.GT.U32.AND P3, PT, R3.reuse, R33, PT ;  /* 0x000000210300720c */ /* 0x040fe20003f64070 */
[C---:B------:R-:W-:Y:S02]  /*2340*/  IMAD R36, R3.reuse, R39, R38 ;  /* 0x0000002703247224 */ /* 0x040fe400078e0226 */
[----:B------:R-:W-:Y:S01]  /*2350*/  @!P6 IMAD.MOV R31, RZ, RZ, -R31 ;  /* 0x000000ffff1fe224 */ /* 0x000fe200078e0a1f */
[----:B------:R-:W-:Y:S01]  /*2360*/  ISETP.GT.U32.AND P6, PT, R3, R35, PT ;  /* 0x000000230300720c */ /* 0x000fe20003fc4070 */
[----:B------:R-:W-:Y:S02]  /*2370*/  IMAD.MOV R34, RZ, RZ, -R34 ;  /* 0x000000ffff227224 */ /* 0x000fe400078e0a22 */
[----:B------:R-:W-:Y:S02]  /*2380*/  IMAD.MOV.U32 R39, RZ, RZ, R37 ;  /* 0x000000ffff277224 */ /* 0x000fe400078e0025 */
[----:B------:R-:W-:-:S04]  /*2390*/  IMAD.HI.U32 R37, R6, R41, RZ ;  /* 0x0000002906257227 */ /* 0x000fc800078e00ff */
[C---:B------:R-:W-:Y:S02]  /*23a0*/  IMAD R34, R3.reuse, R34, R40 ;  /* 0x0000002203227224 */ /* 0x040fe400078e0228 */
[----:B------:R-:W-:Y:S02]  /*23b0*/  IMAD.MOV R40, RZ, RZ, -R37 ;  /* 0x000000ffff287224 */ /* 0x000fe400078e0a25 */
[----:B------:R-:W-:Y:S01]  /*23c0*/  @!P4 IMAD.MOV R32, RZ, RZ, -R32 ;  /* 0x000000ffff20c224 */ /* 0x000fe200078e0a20 */
[C---:B------:R-:W-:Y:S01]  /*23d0*/  ISETP.GT.U32.AND P4, PT, R3.reuse, R36, PT ;  /* 0x000000240300720c */ /* 0x040fe20003f84070 */
[----:B------:R-:W-:Y:S01]  /*23e0*/  IMAD R37, R3, R40, R41 ;  /* 0x0000002803257224 */ /* 0x000fe200078e0229 */
[----:B------:R-:W-:Y:S01]  /*23f0*/  IABS R40, R46 ;  /* 0x0000002e00287213 */ /* 0x000fe20000000000 */
[--C-:B------:R-:W-:Y:S01]  /*2400*/  @!P3 IMAD.IADD R33, R33, 0x1, -R3.reuse ;  /* 0x000000012121b824 */ /* 0x100fe200078e0a03 */
[----:B------:R-:W-:Y:S01]  /*2410*/  ISETP.GT.U32.AND P3, PT, R3, R34, PT ;  /* 0x000000220300720c */ /* 0x000fe20003f64070 */
[----:B------:R-:W-:Y:S01]  /*2420*/  @!P6 IMAD.IADD R35, R35, 0x1, -R3 ;  /* 0x000000012323e824 */ /* 0x000fe200078e0a03 */
[----:B------:R-:W-:Y:S01]  /*2430*/  ISETP.GT.U32.AND P6, PT, R3, R37, PT ;  /* 0x000000250300720c */ /* 0x000fe20003fc4070 */
[----:B------:R-:W-:Y:S01]  /*2440*/  IMAD.HI.U32 R38, R6, R39, RZ ;  /* 0x0000002706267227 */ /* 0x000fe200078e00ff */
[----:B------:R-:W-:-:S03]  /*2450*/  IABS R41, R47 ;  /* 0x0000002f00297213 */ /* 0x000fc60000000000 */
[----:B------:R-:W-:Y:S02]  /*2460*/  IMAD.MOV R38, RZ, RZ, -R38 ;  /* 0x000000ffff267224 */ /* 0x000fe400078e0a26 */
[----:B------:R-:W-:Y:S01]  /*2470*/  @!P4 IMAD.IADD R36, R36, 0x1, -R3 ;  /* 0x000000012424c824 */ /* 0x000fe200078e0a03 */
[C---:B------:R-:W-:Y:S01]  /*2480*/  ISETP.GT.U32.AND P4, PT, R3.reuse, R35, PT ;  /* 0x000000230300720c */ /* 0x040fe20003f84070 */
[----:B------:R-:W-:Y:S02]  /*2490*/  IMAD R38, R3, R38, R39 ;  /* 0x0000002603267224 */ /* 0x000fe400078e0227 */
[----:B------:R-:W-:-:S04]  /*24a0*/  IMAD.HI.U32 R39, R6, R40, RZ ;  /* 0x0000002806277227 */ /* 0x000fc800078e00ff */
[--C-:B------:R-:W-:Y:S01]  /*24b0*/  @!P3 IMAD.IADD R34, R34, 0x1, -R3.reuse ;  /* 0x000000012222b824 */ /* 0x100fe200078e0a03 */
[----:B------:R-:W-:Y:S01]  /*24c0*/  ISETP.GT.U32.AND P3, PT, R3, R36, PT ;  /* 0x000000240300720c */ /* 0x000fe20003f64070 */
[----:B------:R-:W-:Y:S02]  /*24d0*/  @!P6 IMAD.IADD R37, R37, 0x1, -R3 ;  /* 0x000000012525e824 */ /* 0x000fe400078e0a03 */
[----:B------:R-:W-:Y:S02]  /*24e0*/  IMAD.MOV R39, RZ, RZ, -R39 ;  /* 0x000000ffff277224 */ /* 0x000fe400078e0a27 */
[----:B------:R-:W-:Y:S01]  /*24f0*/  @!P0 IMAD.MOV R33, RZ, RZ, -R33 ;  /* 0x000000ffff218224 */ /* 0x000fe200078e0a21 */
[C---:B------:R-:W-:Y:S01]  /*2500*/  ISETP.GT.U32.AND P6, PT, R3.reuse, R37, PT ;  /* 0x000000250300720c */ /* 0x040fe20003fc4070 */
[C---:B------:R-:W-:Y:S01]  /*2510*/  IMAD R39, R3.reuse, R39, R40 ;  /* 0x0000002703277224 */ /* 0x040fe200078e0228 */
[----:B------:R-:W-:Y:S01]  /*2520*/  ISETP.GT.U32.AND P0, PT, R3, R34, PT ;  /* 0x000000220300720c */ /* 0x000fe20003f04070 */
[----:B------:R-:W-:-:S04]  /*2530*/  IMAD.HI.U32 R40, R6, R41, RZ ;  /* 0x0000002906287227 */ /* 0x000fc800078e00ff */
[----:B------:R-:W-:Y:S02]  /*2540*/  IMAD.MOV R40, RZ, RZ, -R40 ;  /* 0x000000ffff287224 */ /* 0x000fe400078e0a28 */
[----:B------:R-:W-:Y:S01]  /*2550*/  @!P3 IMAD.IADD R36, R36, 0x1, -R3 ;  /* 0x000000012424b824 */ /* 0x000fe200078e0a03 */
[C---:B------:R-:W-:Y:S01]  /*2560*/  ISETP.GT.U32.AND P3, PT, R3.reuse, R39, PT ;  /* 0x000000270300720c */ /* 0x040fe20003f64070 */
[----:B------:R-:W-:Y:S02]  /*2570*/  IMAD R40, R3, R40, R41 ;  /* 0x0000002803287224 */ /* 0x000fe400078e0229 */
[----:B------:R-:W-:Y:S02]  /*2580*/  @!P6 IMAD.IADD R37, R37, 0x1, -R3 ;  /* 0x000000012525e824 */ /* 0x000fe400078e0a03 */
[----:B------:R-:W-:Y:S01]  /*2590*/  IMAD.HI.U32 R41, R6, R42, RZ ;  /* 0x0000002a06297227 */ /* 0x000fe200078e00ff */
[----:B------:R-:W-:-:S03]  /*25a0*/  ISETP.GT.U32.AND P6, PT, R3, R40, PT ;  /* 0x000000280300720c */ /* 0x000fc60003fc4070 */
[----:B------:R-:W-:Y:S02]  /*25b0*/  IMAD.MOV R41, RZ, RZ, -R41 ;  /* 0x000000ffff297224 */ /* 0x000fe400078e0a29 */
[--C-:B------:R-:W-:Y:S01]  /*25c0*/  @!P4 IMAD.IADD R35, R35, 0x1, -R3.reuse ;  /* 0x000000012323c824 */ /* 0x100fe200078e0a03 */
[----:B------:R-:W-:Y:S01]  /*25d0*/  ISETP.GT.U32.AND P4, PT, R3, R38, PT ;  /* 0x000000260300720c */ /* 0x000fe20003f84070 */
[----:B------:R-:W-:Y:S01]  /*25e0*/  @!P3 IMAD.IADD R39, R39, 0x1, -R3 ;  /* 0x000000012727b824 */ /* 0x000fe200078e0a03 */
[----:B------:R-:W-:Y:S01]  /*25f0*/  ISETP.GE.AND P3, PT, R46, RZ, PT ;  /* 0x000000ff2e00720c */ /* 0x000fe20003f66270 */
[----:B------:R-:W-:Y:S01]  /*2600*/  IMAD R42, R3, R41, R42 ;  /* 0x00000029032a7224 */ /* 0x000fe200078e022a */
[----:B------:R-:W-:Y:S01]  /*2610*/  LOP3.LUT R46, R5, 0x26, RZ, 0xfc, !PT ;  /* 0x00000026052e7812 */ /* 0x000fe200078efcff */
[----:B------:R-:W-:-:S04]  /*2620*/  IMAD.HI.U32 R41, R6, R44, RZ ;  /* 0x0000002c06297227 */ /* 0x000fc800078e00ff */
[----:B------:R-:W-:Y:S01]  /*2630*/  @!P6 IMAD.IADD R40, R40, 0x1, -R3 ;  /* 0x000000012828e824 */ /* 0x000fe200078e0a03 */
[----:B------:R-:W-:Y:S01]  /*2640*/  ISETP.GT.U32.AND P6, PT, R3, R39, PT ;  /* 0x000000270300720c */ /* 0x000fe20003fc4070 */
[----:B------:R-:W-:Y:S02]  /*2650*/  IMAD.MOV R41, RZ, RZ, -R41 ;  /* 0x000000ffff297224 */ /* 0x000fe400078e0a29 */
[--C-:B------:R-:W-:Y:S01]  /*2660*/  @!P0 IMAD.IADD R34, R34, 0x1, -R3.reuse ;  /* 0x0000000122228824 */ /* 0x100fe200078e0a03 */
[----:B------:R-:W-:Y:S01]  /*2670*/  ISETP.GE.AND P0, PT, R43, RZ, PT ;  /* 0x000000ff2b00720c */ /* 0x000fe20003f06270 */
[C---:B------:R-:W-:Y:S02]  /*2680*/  IMAD R41, R3.reuse, R41, R44 ;  /* 0x0000002903297224 */ /* 0x040fe400078e022c */
[----:B------:R-:W-:Y:S01]  /*2690*/  @!P1 IMAD.MOV R34, RZ, RZ, -R34 ;  /* 0x000000ffff229224 */ /* 0x000fe200078e0a22 */
[----:B------:R-:W-:Y:S01]  /*26a0*/  ISETP.GT.U32.AND P1, PT, R3, R42, PT ;  /* 0x0000002a0300720c */ /* 0x000fe20003f24070 */
[----:B------:R-:W-:Y:S01]  /*26b0*/  @!P4 IMAD.IADD R38, R38, 0x1, -R3 ;  /* 0x000000012626c824 */ /* 0x000fe200078e0a03 */
[----:B------:R-:W-:Y:S01]  /*26c0*/  ISETP.GE.AND P4, PT, R45, RZ, PT ;  /* 0x000000ff2d00720c */ /* 0x000fe20003f86270 */
[----:B------:R-:W-:Y:S01]  /*26d0*/  @!P2 IMAD.MOV R35, RZ, RZ, -R35 ;  /* 0x000000ffff23a224 */ /* 0x000fe200078e0a23 */
[----:B------:R-:W-:Y:S01]  /*26e0*/  IABS R45, R51 ;  /* 0x00000033002d7213 */ /* 0x000fe20000000000 */
[----:B------:R-:W-:Y:S01]  /*26f0*/  @!P6 IMAD.IADD R39, R39, 0x1, -R3 ;  /* 0x000000012727e824 */ /* 0x000fe200078e0a03 */
[C---:B------:R-:W-:Y:S01]  /*2700*/  ISETP.GT.U32.AND P6, PT, R3.reuse, R41, PT ;  /* 0x000000290300720c */ /* 0x040fe20003fc4070 */
[----:B------:R-:W-:Y:S01]  /*2710*/  @!P5 IMAD.MOV R36, RZ, RZ, -R36 ;  /* 0x000000ffff24d224 */ /* 0x000fe200078e0a24 */
[C---:B------:R-:W-:Y:S01]  /*2720*/  ISETP.GT.U32.AND P2, PT, R3.reuse, R38, PT ;  /* 0x000000260300720c */ /* 0x040fe20003f44070 */
[----:B------:R-:W-:Y:S01]  /*2730*/  IMAD.HI.U32 R43, R6, R45, RZ ;  /* 0x0000002d062b7227 */ /* 0x000fe200078e00ff */
[----:B------:R-:W-:-:S03]  /*2740*/  ISETP.GT.U32.AND P5, PT, R3, R40, PT ;  /* 0x000000280300720c */ /* 0x000fc60003fa4070 */
[----:B------:R-:W-:Y:S02]  /*2750*/  IMAD.MOV R44, RZ, RZ, -R43 ;  /* 0x000000ffff2c7224 */ /* 0x000fe400078e0a2b */
[----:B------:R-:W-:Y:S02]  /*2760*/  @!P1 IMAD.IADD R42, R42, 0x1, -R3 ;  /* 0x000000012a2a9824 */ /* 0x000fe400078e0a03 */
[----:B------:R-:W-:Y:S01]  /*2770*/  @!P0 IMAD.MOV R37, RZ, RZ, -R37 ;  /* 0x000000ffff258224 */ /* 0x000fe200078e0a25 */
[----:B------:R-:W-:Y:S01]  /*2780*/  ISETP.GE.AND P0, PT, R47, RZ, PT ;  /* 0x000000ff2f00720c */ /* 0x000fe20003f06270 */
[----:B------:R-:W-:Y:S01]  /*2790*/  @!P6 IMAD.IADD R41, R41, 0x1, -R3 ;  /* 0x000000012929e824 */ /* 0x000fe200078e0a03 */
[C---:B------:R-:W-:Y:S01]  /*27a0*/  ISETP.GT.U32.AND P1, PT, R3.reuse, R42, PT ;  /* 0x0000002a0300720c */ /* 0x040fe20003f24070 */
[----:B------:R-:W-:Y:S01]  /*27b0*/  IMAD R43, R3, R44, R45 ;  /* 0x0000002c032b7224 */ /* 0x000fe200078e022d */
[----:B------:R-:W-:Y:S01]  /*27c0*/  LOP3.LUT R44, R5, 0x2a, RZ, 0xfc, !PT ;  /* 0x0000002a052c7812 */ /* 0x000fe200078efcff */
[--C-:B------:R-:W-:Y:S01]  /*27d0*/  @!P2 IMAD.IADD R38, R38, 0x1, -R3.reuse ;  /* 0x000000012626a824 */ /* 0x100fe200078e0a03 */
[----:B------:R-:W-:Y:S01]  /*27e0*/  ISETP.GT.U32.AND P6, PT, R3, R41, PT ;  /* 0x000000290300720c */ /* 0x000fe20003fc4070 */
[----:B------:R-:W-:Y:S01]  /*27f0*/  @!P5 IMAD.IADD R40, R40, 0x1, -R3 ;  /* 0x000000012828d824 */ /* 0x000fe200078e0a03 */
[----:B------:R-:W-:Y:S01]  /*2800*/  LOP3.LUT R45, R5, 0x28, RZ, 0xfc, !PT ;  /* 0x00000028052d7812 */ /* 0x000fe200078efcff */
[----:B------:R-:W-:Y:S01]  /*2810*/  @!P3 IMAD.MOV R39, RZ, RZ, -R39 ;  /* 0x000000ffff27b224 */ /* 0x000fe200078e0a27 */
[----:B------:R-:W-:Y:S01]  /*2820*/  IABS R47, R44 ;  /* 0x0000002c002f7213 */ /* 0x000fe20000000000 */
[----:B------:R-:W-:Y:S01]  /*2830*/  @!P4 IMAD.MOV R38, RZ, RZ, -R38 ;  /* 0x000000ffff26c224 */ /* 0x000fe200078e0a26 */
[----:B------:R-:W-:Y:S01]  /*2840*/  ISETP.GE.AND P2, PT, R48, RZ, PT ;  /* 0x000000ff3000720c */ /* 0x000fe20003f46270 */
[----:B------:R-:W-:Y:S01]  /*2850*/  @!P0 IMAD.MOV R40, RZ, RZ, -R40 ;  /* 0x000000ffff288224 */ /* 0x000fe200078e0a28 */
[----:B------:R-:W-:Y:S01]  /*2860*/  ISETP.GE.AND P3, PT, R44, RZ, PT ;  /* 0x000000ff2c00720c */ /* 0x000fe20003f66270 */
[----:B------:R-:W-:Y:S01]  /*2870*/  IMAD.HI.U32 R44, R6, R47, RZ ;  /* 0x0000002f062c7227 */ /* 0x000fe200078e00ff */
[----:B------:R-:W-:-:S02]  /*2880*/  IABS R48, R45 ;  /* 0x0000002d00307213 */ /* 0x000fc40000000000 */
[----:B------:R-:W-:Y:S01]  /*2890*/  ISETP.GE.AND P5, PT, R50, RZ, PT ;  /* 0x000000ff3200720c */ /* 0x000fe20003fa6270 */
[--C-:B------:R-:W-:Y:S01]  /*28a0*/  @!P6 IMAD.IADD R41, R41, 0x1, -R3.reuse ;  /* 0x000000012929e824 */ /* 0x100fe200078e0a03 */
[----:B------:R-:W-:Y:S01]  /*28b0*/  ISETP.GT.U32.AND P6, PT, R3, R43, PT ;  /* 0x0000002b0300720c */ /* 0x000fe20003fc4070 */
[----:B------:R-:W-:Y:S01]  /*28c0*/  IMAD.MOV R44, RZ, RZ, -R44 ;  /* 0x000000ffff2c7224 */ /* 0x000fe200078e0a2c */
[----:B------:R-:W-:Y:S01]  /*28d0*/  IABS R50, R46 ;  /* 0x0000002e00327213 */ /* 0x000fe20000000000 */
[----:B------:R-:W-:Y:S01]  /*28e0*/  @!P1 IMAD.IADD R42, R42, 0x1, -R3 ;  /* 0x000000012a2a9824 */ /* 0x000fe200078e0a03 */
[----:B------:R-:W-:Y:S01]  /*28f0*/  ISETP.GE.AND P0, PT, R45, RZ, PT ;  /* 0x000000ff2d00720c */ /* 0x000fe20003f06270 */
[----:B------:R-:W-:Y:S01]  /*2900*/  IMAD.HI.U32 R45, R6, R48, RZ ;  /* 0x00000030062d7227 */ /* 0x000fe200078e00ff */
[----:B------:R-:W-:Y:S02]  /*2910*/  ISETP.GE.AND P1, PT, R46, RZ, PT ;  /* 0x000000ff2e00720c */ /* 0x000fe40003f26270 */
[----:B------:R-:W-:Y:S01]  /*2920*/  ISETP.GE.AND P4, PT, R51, RZ, PT ;  /* 0x000000ff3300720c */ /* 0x000fe20003f86270 */
[----:B------:R-:W-:-:S04]  /*2930*/  IMAD.HI.U32 R46, R6, R50, RZ ;  /* 0x00000032062e7227 */ /* 0x000fc800078e00ff */
[----:B------:R-:W-:Y:S02]  /*2940*/  IMAD.MOV R45, RZ, RZ, -R45 ;  /* 0x000000ffff2d7224 */ /* 0x000fe400078e0a2d */
[----:B------:R-:W-:Y:S02]  /*2950*/  IMAD R44, R3, R44, R47 ;  /* 0x0000002c032c7224 */ /* 0x000fe400078e022f */
[----:B------:R-:W-:Y:S02]  /*2960*/  @!P6 IMAD.IADD R43, R43, 0x1, -R3 ;  /* 0x000000012b2be824 */ /* 0x000fe400078e0a03 */
[----:B------:R-:W-:Y:S02]  /*2970*/  IMAD.MOV R51, RZ, RZ, -R46 ;  /* 0x000000ffff337224 */ /* 0x000fe400078e0a2e */
[C---:B------:R-:W-:Y:S01]  /*2980*/  IMAD R46, R3.reuse, R45, R48 ;  /* 0x0000002d032e7224 */ /* 0x040fe200078e0230 */
[C---:B------:R-:W-:Y:S01]  /*2990*/  ISETP.GT.U32.AND P6, PT, R3.reuse, R43, PT ;  /* 0x0000002b0300720c */ /* 0x040fe20003fc4070 */
[----:B------:R-:W-:Y:S01]  /*29a0*/  @!P2 IMAD.MOV R42, RZ, RZ, -R42 ;  /* 0x000000ffff2aa224 */ /* 0x000fe200078e0a2a */
[C---:B------:R-:W-:Y:S01]  /*29b0*/  ISETP.GT.U32.AND P2, PT, R3.reuse, R44, PT ;  /* 0x0000002c0300720c */ /* 0x040fe20003f44070 */
[----:B------:R-:W-:Y:S01]  /*29c0*/  @!P5 IMAD.MOV R41, RZ, RZ, -R41 ;  /* 0x000000ffff29d224 */ /* 0x000fe200078e0a29 */
[----:B------:R-:W-:Y:S01]  /*29d0*/  ISETP.GT.U32.AND P5, PT, R3, R46, PT ;  /* 0x0000002e0300720c */ /* 0x000fe20003fa4070 */
[----:B------:R-:W-:-:S04]  /*29e0*/  IMAD.HI.U32 R45, R6, R52, RZ ;  /* 0x00000034062d7227 */ /* 0x000fc800078e00ff */
[----:B------:R-:W-:-:S04]  /*29f0*/  IMAD.HI.U32 R47, R6, R53, RZ ;  /* 0x00000035062f7227 */ /* 0x000fc800078e00ff */
[----:B------:R-:W-:Y:S02]  /*2a00*/  IMAD.MOV R45, RZ, RZ, -R45 ;  /* 0x000000ffff2d7224 */ /* 0x000fe400078e0a2d */
[C---:B------:R-:W-:Y:S02]  /*2a10*/  IMAD R48, R3.reuse, R51, R50 ;  /* 0x0000003303307224 */ /* 0x040fe400078e0232 */
[----:B------:R-:W-:Y:S01]  /*2a20*/  IMAD.MOV R54, RZ, RZ, -R47 ;  /* 0x000000ffff367224 */ /* 0x000fe200078e0a2f */
[----:B------:R-:W-:Y:S01]  /*2a30*/  IABS R47, R58 ;  /* 0x0000003a002f7213 */ /* 0x000fe20000000000 */
[----:B------:R-:W-:Y:S02]  /*2a40*/  IMAD R50, R3, R45, R52 ;  /* 0x0000002d03327224 */ /* 0x000fe400078e0234 */
[--C-:B------:R-:W-:Y:S01]  /*2a50*/  @!P6 IMAD.IADD R43, R43, 0x1, -R3.reuse ;  /* 0x000000012b2be824 */ /* 0x100fe200078e0a03 */
[----:B------:R-:W-:Y:S01]  /*2a60*/  ISETP.GT.U32.AND P6, PT, R3, R48, PT ;  /* 0x000000300300720c */ /* 0x000fe20003fc4070 */
[----:B------:R-:W-:-:S02]  /*2a70*/  @!P2 IMAD.IADD R44, R44, 0x1, -R3 ;  /* 0x000000012c2ca824 */ /* 0x000fc400078e0a03 */
[----:B------:R-:W-:Y:S02]  /*2a80*/  @!P5 IMAD.IADD R46, R46, 0x1, -R3 ;  /* 0x000000012e2ed824 */ /* 0x000fe400078e0a03 */
[----:B------:R-:W-:Y:S01]  /*2a90*/  @!P4 IMAD.MOV R43, RZ, RZ, -R43 ;  /* 0x000000ffff2bc224 */ /* 0x000fe200078e0a2b */
[C---:B------:R-:W-:Y:S01]  /*2aa0*/  ISETP.GT.U32.AND P2, PT, R3.reuse, R44, PT ;  /* 0x0000002c0300720c */ /* 0x040fe20003f44070 */
[C---:B------:R-:W-:Y:S01]  /*2ab0*/  IMAD R52, R3.reuse, R54, R53 ;  /* 0x0000003603347224 */ /* 0x040fe200078e0235 */
[C---:B------:R-:W-:Y:S01]  /*2ac0*/  ISETP.GT.U32.AND P4, PT, R3.reuse, R50, PT ;  /* 0x000000320300720c */ /* 0x040fe20003f84070 */
[----:B------:R-:W-:Y:S01]  /*2ad0*/  IMAD.MOV.U32 R54, RZ, RZ, R47 ;  /* 0x000000ffff367224 */ /* 0x000fe200078e002f */
[----:B------:R-:W-:Y:S01]  /*2ae0*/  ISETP.GT.U32.AND P5, PT, R3, R46, PT ;  /* 0x0000002e0300720c */ /* 0x000fe20003fa4070 */
[----:B------:R-:W-:Y:S01]  /*2af0*/  IMAD.HI.U32 R47, R6, R56, RZ ;  /* 0x00000038062f7227 */ /* 0x000fe200078e00ff */
[----:B------:R-:W-:-:S03]  /*2b00*/  IABS R53, R59 ;  /* 0x0000003b00357213 */ /* 0x000fc60000000000 */
[----:B------:R-:W-:-:S04]  /*2b10*/  IMAD.HI.U32 R45, R6, R54, RZ ;  /* 0x00000036062d7227 */ /* 0x000fc800078e00ff */
[----:B------:R-:W-:Y:S02]  /*2b20*/  IMAD.MOV R45, RZ, RZ, -R45 ;  /* 0x000000ffff2d7224 */ /* 0x000fe400078e0a2d */
[--C-:B------:R-:W-:Y:S01]  /*2b30*/  @!P2 IMAD.IADD R44, R44, 0x1, -R3.reuse ;  /* 0x000000012c2ca824 */ /* 0x100fe200078e0a03 */
[C---:B------:R-:W-:Y:S01]  /*2b40*/  ISETP.GT.U32.AND P2, PT, R3.reuse, R52, PT ;  /* 0x000000340300720c */ /* 0x040fe20003f44070 */
[C---:B------:R-:W-:Y:S02]  /*2b50*/  IMAD R54, R3.reuse, R45, R54 ;  /* 0x0000002d03367224 */ /* 0x040fe400078e0236 */
[--C-:B------:R-:W-:Y:S02]  /*2b60*/  @!P4 IMAD.IADD R50, R50, 0x1, -R3.reuse ;  /* 0x000000013232c824 */ /* 0x100fe400078e0a03 */
[--C-:B------:R-:W-:Y:S02]  /*2b70*/  @!P6 IMAD.IADD R48, R48, 0x1, -R3.reuse ;  /* 0x000000013030e824 */ /* 0x100fe400078e0a03 */
[----:B------:R-:W-:Y:S01]  /*2b80*/  @!P5 IMAD.IADD R46, R46, 0x1, -R3 ;  /* 0x000000012e2ed824 */ /* 0x000fe200078e0a03 */
[C---:B------:R-:W-:Y:S01]  /*2b90*/  ISETP.GT.U32.AND P5, PT, R3.reuse, R54, PT ;  /* 0x000000360300720c */ /* 0x040fe20003fa4070 */
[----:B------:R-:W-:Y:S01]  /*2ba0*/  IMAD.MOV.U32 R51, RZ, RZ, R44 ;  /* 0x000000ffff337224 */ /* 0x000fe200078e002c */
[C---:B------:R-:W-:Y:S01]  /*2bb0*/  ISETP.GT.U32.AND P4, PT, R3.reuse, R50, PT ;  /* 0x000000320300720c */ /* 0x040fe20003f84070 */
[----:B------:R-:W-:Y:S01]  /*2bc0*/  IMAD.HI.U32 R45, R6, R53, RZ ;  /* 0x00000035062d7227 */ /* 0x000fe200078e00ff */
[----:B------:R-:W-:-:S03]  /*2bd0*/  ISETP.GT.U32.AND P6, PT, R3, R48, PT ;  /* 0x000000300300720c */ /* 0x000fc60003fc4070 */
[----:B------:R-:W-:Y:S01]  /*2be0*/  @!P3 IMAD.MOV R51, RZ, RZ, -R51 ;  /* 0x000000ffff33b224 */ /* 0x000fe200078e0a33 */
[----:B------:R-:W-:Y:S01]  /*2bf0*/  ISETP.GE.AND P3, PT, R55, RZ, PT ;  /* 0x000000ff3700720c */ /* 0x000fe20003f66270 */
[----:B------:R-:W-:Y:S01]  /*2c00*/  IMAD.MOV R44, RZ, RZ, -R45 ;  /* 0x000000ffff2c7224 */ /* 0x000fe200078e0a2d */
[C---:B------:R-:W-:Y:S01]  /*2c10*/  LOP3.LUT R45, R5.reuse, 0x18, RZ, 0xfc, !PT ;  /* 0x00000018052d7812 */ /* 0x040fe200078efcff */
[----:B------:R-:W-:Y:S01]  /*2c20*/  @!P2 IMAD.IADD R52, R52, 0x1, -R3 ;  /* 0x000000013434a824 */ /* 0x000fe200078e0a03 */
[----:B------:R-:W-:Y:S01]  /*2c30*/  ISETP.GE.AND P2, PT, R58, RZ, PT ;  /* 0x000000ff3a00720c */ /* 0x000fe20003f46270 */
[----:B------:R-:W-:Y:S01]  /*2c40*/  IMAD.MOV R47, RZ, RZ, -R47 ;  /* 0x000000ffff2f7224 */ /* 0x000fe200078e0a2f */
[----:B------:R-:W-:Y:S01]  /*2c50*/  LOP3.LUT R58, R5, 0x16, RZ, 0xfc, !PT ;  /* 0x00000016053a7812 */ /* 0x000fe200078efcff */
[C---:B------:R-:W-:Y:S02]  /*2c60*/  IMAD R44, R3.reuse, R44, R53 ;  /* 0x0000002c032c7224 */ /* 0x040fe400078e0235 */
[--C-:B------:R-:W-:Y:S01]  /*2c70*/  @!P5 IMAD.IADD R54, R54, 0x1, -R3.reuse ;  /* 0x000000013636d824 */ /* 0x100fe200078e0a03 */
[C---:B------:R-:W-:Y:S01]  /*2c80*/  ISETP.GT.U32.AND P5, PT, R3.reuse, R52, PT ;  /* 0x000000340300720c */ /* 0x040fe20003fa4070 */
[--C-:B------:R-:W-:Y:S01]  /*2c90*/  @!P4 IMAD.IADD R50, R50, 0x1, -R3.reuse ;  /* 0x000000013232c824 */ /* 0x100fe200078e0a03 */
[----:B------:R-:W-:Y:S01]  /*2ca0*/  ISETP.GT.U32.AND P4, PT, R3, R44, PT ;  /* 0x0000002c0300720c */ /* 0x000fe20003f84070 */
[----:B------:R-:W-:Y:S01]  /*2cb0*/  @!P6 IMAD.IADD R48, R48, 0x1, -R3 ;  /* 0x000000013030e824 */ /* 0x000fe200078e0a03 */
[----:B------:R-:W-:Y:S01]  /*2cc0*/  ISETP.GE.AND P6, PT, R57, RZ, PT ;  /* 0x000000ff3900720c */ /* 0x000fe20003fc6270 */
[----:B------:R-:W-:Y:S01]  /*2cd0*/  IMAD R56, R3, R47, R56 ;  /* 0x0000002f03387224 */ /* 0x000fe200078e0238 */
[----:B------:R-:W-:Y:S01]  /*2ce0*/  IABS R47, R45 ;  /* 0x0000002d002f7213 */ /* 0x000fe20000000000 */
[----:B------:R-:W-:-:S02]  /*2cf0*/  IMAD.MOV.U32 R53, RZ, RZ, R46 ;  /* 0x000000ffff357224 */ /* 0x000fc400078e002e */
[----:B------:R-:W-:Y:S01]  /*2d00*/  IMAD.MOV.U32 R57, RZ, RZ, R50 ;  /* 0x000000ffff397224 */ /* 0x000fe200078e0032 */
[----:B------:R-:W-:Y:S01]  /*2d10*/  IABS R50, R58 ;  /* 0x0000003a00327213 */ /* 0x000fe20000000000 */
[----:B------:R-:W-:Y:S01]  /*2d20*/  @!P0 IMAD.MOV R53, RZ, RZ, -R53 ;  /* 0x000000ffff358224 */ /* 0x000fe200078e0a35 */
[C---:B------:R-:W-:Y:S01]  /*2d30*/  ISETP.GT.U32.AND P0, PT, R3.reuse, R54, PT ;  /* 0x000000360300720c */ /* 0x040fe20003f04070 */
[----:B------:R-:W-:Y:S01]  /*2d40*/  @!P3 IMAD.MOV R57, RZ, RZ, -R57 ;  /* 0x000000ffff39b224 */ /* 0x000fe200078e0a39 */
[----:B------:R-:W-:Y:S01]  /*2d50*/  ISETP.GT.U32.AND P3, PT, R3, R56, PT ;  /* 0x000000380300720c */ /* 0x000fe20003f64070 */
[----:B------:R-:W-:Y:S02]  /*2d60*/  IMAD.MOV.U32 R55, RZ, RZ, R48 ;  /* 0x000000ffff377224 */ /* 0x000fe400078e0030 */
[----:B------:R-:W-:Y:S01]  /*2d70*/  @!P5 IMAD.IADD R52, R52, 0x1, -R3 ;  /* 0x000000013434d824 */ /* 0x000fe200078e0a03 */
[----:B------:R-:W-:Y:S01]  /*2d80*/  ISETP.GE.AND P5, PT, R60, RZ, PT ;  /* 0x000000ff3c00720c */ /* 0x000fe20003fa6270 */
[----:B------:R-:W-:Y:S01]  /*2d90*/  @!P1 IMAD.MOV R55, RZ, RZ, -R55 ;  /* 0x000000ffff379224 */ /* 0x000fe200078e0a37 */
[----:B------:R-:W-:Y:S01]  /*2da0*/  ISETP.GE.AND P1, PT, R59, RZ, PT ;  /* 0x000000ff3b00720c */ /* 0x000fe20003f26270 */
[--C-:B------:R-:W-:Y:S01]  /*2db0*/  @!P4 IMAD.IADD R44, R44, 0x1, -R3.reuse ;  /* 0x000000012c2cc824 */ /* 0x100fe200078e0a03 */
[----:B------:R-:W-:Y:S01]  /*2dc0*/  ISETP.GE.AND P4, PT, R58, RZ, PT ;  /* 0x000000ff3a00720c */ /* 0x000fe20003f86270 */
[----:B------:R-:W-:Y:S01]  /*2dd0*/  IMAD.MOV.U32 R59, RZ, RZ, R52 ;  /* 0x000000ffff3b7224 */ /* 0x000fe200078e0034 */
[----:B------:R-:W-:Y:S01]  /*2de0*/  LOP3.LUT R52, R5, 0xc, RZ, 0xfc, !PT ;  /* 0x0000000c05347812 */ /* 0x000fe200078efcff */
[--C-:B------:R-:W-:Y:S01]  /*2df0*/  @!P0 IMAD.IADD R54, R54, 0x1, -R3.reuse ;  /* 0x0000000136368824 */ /* 0x100fe200078e0a03 */
[----:B------:R-:W-:Y:S01]  /*2e00*/  ISETP.GE.AND P0, PT, R45, RZ, PT ;  /* 0x000000ff2d00720c */ /* 0x000fe20003f06270 */
[----:B------:R-:W-:Y:S01]  /*2e10*/  @!P3 IMAD.IADD R56, R56, 0x1, -R3 ;  /* 0x000000013838b824 */ /* 0x000fe200078e0a03 */
[----:B------:R-:W-:Y:S01]  /*2e20*/  IABS R68, R52 ;  /* 0x0000003400447213 */ /* 0x000fe20000000000 */
[----:B------:R-:W-:Y:S01]  /*2e30*/  @!P6 IMAD.MOV R59, RZ, RZ, -R59 ;  /* 0x000000ffff3be224 */ /* 0x000fe200078e0a3b */
[C---:B------:R-:W-:Y:S01]  /*2e40*/  ISETP.GT.U32.AND P6, PT, R3.reuse, R44, PT ;  /* 0x0000002c0300720c */ /* 0x040fe20003fc4070 */
[----:B------:R-:W-:Y:S01]  /*2e50*/  IMAD.HI.U32 R45, R6, R47, RZ ;  /* 0x0000002f062d7227 */ /* 0x000fe200078e00ff */
[----:B------:R-:W-:-:S03]  /*2e60*/  ISETP.GT.U32.AND P3, PT, R3, R56, PT ;  /* 0x000000380300720c */ /* 0x000fc60003f64070 */
[----:B------:R-:W-:-:S04]  /*2e70*/  IMAD.HI.U32 R46, R6, R50, RZ ;  /* 0x00000032062e7227 */ /* 0x000fc800078e00ff */
[----:B------:R-:W-:Y:S02]  /*2e80*/  IMAD.MOV R48, RZ, RZ, -R45 ;  /* 0x000000ffff307224 */ /* 0x000fe400078e0a2d */
[----:B------:R-:W-:Y:S02]  /*2e90*/  IMAD.MOV R45, RZ, RZ, -R46 ;  /* 0x000000ffff2d7224 */ /* 0x000fe400078e0a2e */
[----:B------:R-:W-:Y:S01]  /*2ea0*/  IMAD R46, R3, R48, R47 ;  /* 0x00000030032e7224 */ /* 0x000fe200078e022f */
[----:B------:R-:W-:Y:S01]  /*2eb0*/  LOP3.LUT R47, R5, 0x12, RZ, 0xfc, !PT ;  /* 0x00000012052f7812 */ /* 0x000fe200078efcff */
[--C-:B------:R-:W-:Y:S02]  /*2ec0*/  @!P6 IMAD.IADD R44, R44, 0x1, -R3.reuse ;  /* 0x000000012c2ce824 */ /* 0x100fe400078e0a03 */
[----:B------:R-:W-:Y:S01]  /*2ed0*/  @!P3 IMAD.IADD R56, R56, 0x1, -R3 ;  /* 0x000000013838b824 */ /* 0x000fe200078e0a03 */
[C---:B------:R-:W-:Y:S01]  /*2ee0*/  ISETP.GT.U32.AND P6, PT, R3.reuse, R46, PT ;  /* 0x0000002e0300720c */ /* 0x040fe20003fc4070 */
[----:B------:R-:W-:Y:S01]  /*2ef0*/  IMAD R48, R3, R45, R50 ;  /* 0x0000002d03307224 */ /* 0x000fe200078e0232 */
[C---:B------:R-:W-:Y:S01]  /*2f00*/  LOP3.LUT R45, R5.reuse, 0x14, RZ, 0xfc, !PT ;  /* 0x00000014052d7812 */ /* 0x040fe200078efcff */
[----:B------:R-:W-:Y:S01]  /*2f10*/  IMAD.MOV.U32 R63, RZ, RZ, R56 ;  /* 0x000000ffff3f7224 */ /* 0x000fe200078e0038 */
[----:B------:R-:W-:Y:S01]  /*2f20*/  LOP3.LUT R50, R5, 0x10, RZ, 0xfc, !PT ;  /* 0x0000001005327812 */ /* 0x000fe200078efcff */
[----:B------:R-:W-:Y:S01]  /*2f30*/  IMAD.MOV.U32 R61, RZ, RZ, R44 ;  /* 0x000000ffff3d7224 */ /* 0x000fe200078e002c */
[----:B------:R-:W-:Y:S01]  /*2f40*/  IABS R58, R45 ;  /* 0x0000002d003a7213 */ /* 0x000fe20000000000 */
[----:B------:R-:W-:Y:S01]  /*2f50*/  @!P5 IMAD.MOV R63, RZ, RZ, -R63 ;  /* 0x000000ffff3fd224 */ /* 0x000fe200078e0a3f */
[----:B------:R-:W-:Y:S01]  /*2f60*/  ISETP.GT.U32.AND P5, PT, R3, R48, PT ;  /* 0x000000300300720c */ /* 0x000fe20003fa4070 */
[----:B------:R-:W-:Y:S01]  /*2f70*/  @!P2 IMAD.MOV R54, RZ, RZ, -R54 ;  /* 0x000000ffff36a224 */ /* 0x000fe200078e0a36 */
[----:B------:R-:W-:Y:S01]  /*2f80*/  IABS R60, R47 ;  /* 0x0000002f003c7213 */ /* 0x000fe20000000000 */
[----:B------:R-:W-:Y:S01]  /*2f90*/  IMAD.HI.U32 R44, R6, R58, RZ ;  /* 0x0000003a062c7227 */ /* 0x000fe200078e00ff */
[----:B------:R-:W-:-:S02]  /*2fa0*/  ISETP.GE.AND P2, PT, R45, RZ, PT ;  /* 0x000000ff2d00720c */ /* 0x000fc40003f46270 */
[----:B------:R-:W-:Y:S01]  /*2fb0*/  IABS R62, R50 ;  /* 0x00000032003e7213 */ /* 0x000fe20000000000 */
[----:B------:R-:W-:Y:S01]  /*2fc0*/  @!P6 IMAD.IADD R46, R46, 0x1, -R3 ;  /* 0x000000012e2ee824 */ /* 0x000fe200078e0a03 */
[----:B------:R-:W-:Y:S01]  /*2fd0*/  ISETP.GE.AND P3, PT, R47, RZ, PT ;  /* 0x000000ff2f00720c */ /* 0x000fe20003f66270 */
[----:B------:R-:W-:Y:S01]  /*2fe0*/  IMAD.MOV R44, RZ, RZ, -R44 ;  /* 0x000000ffff2c7224 */ /* 0x000fe200078e0a2c */
[----:B------:R-:W-:Y:S01]  /*2ff0*/  IABS R56, R83 ;  /* 0x0000005300387213 */ /* 0x000fe20000000000 */
[----:B------:R-:W-:Y:S01]  /*3000*/  IMAD.HI.U32 R45, R6, R60, RZ ;  /* 0x0000003c062d7227 */ /* 0x000fe200078e00ff */
[----:B------:R-:W-:-:S03]  /*3010*/  ISETP.GT.U32.AND P6, PT, R3, R46, PT ;  /* 0x0000002e0300720c */ /* 0x000fc60003fc4070 */
[----:B------:R-:W-:Y:S02]  /*3020*/  @!P5 IMAD.IADD R48, R48, 0x1, -R3 ;  /* 0x000000013030d824 */ /* 0x000fe400078e0a03 */
[C---:B------:R-:W-:Y:S02]  /*3030*/  IMAD R58, R3.reuse, R44, R58 ;  /* 0x0000002c033a7224 */ /* 0x040fe400078e023a */
[----:B------:R-:W-:Y:S01]  /*3040*/  IMAD.MOV R45, RZ, RZ, -R45 ;  /* 0x000000ffff2d7224 */ /* 0x000fe200078e0a2d */
[----:B------:R-:W-:Y:S01]  /*3050*/  ISETP.GT.U32.AND P5, PT, R3, R48, PT ;  /* 0x000000300300720c */ /* 0x000fe20003fa4070 */
[----:B------:R-:W-:-:S04]  /*3060*/  IMAD.HI.U32 R44, R6, R62, RZ ;  /* 0x0000003e062c7227 */ /* 0x000fc800078e00ff */
[----:B------:R-:W-:Y:S01]  /*3070*/  @!P6 IMAD.IADD R46, R46, 0x1, -R3 ;  /* 0x000000012e2ee824 */ /* 0x000fe200078e0a03 */
[C---:B------:R-:W-:Y:S01]  /*3080*/  ISETP.GT.U32.AND P6, PT, R3.reuse, R58, PT ;  /* 0x0000003a0300720c */ /* 0x040fe20003fc4070 */
[C---:B------:R-:W-:Y:S02]  /*3090*/  IMAD R60, R3.reuse, R45, R60 ;  /* 0x0000002d033c7224 */ /* 0x040fe400078e023c */
[----:B------:R-:W-:Y:S02]  /*30a0*/  IMAD.MOV R47, RZ, RZ, -R44 ;  /* 0x000000ffff2f7224 */ /* 0x000fe400078e0a2c */
[----:B------:R-:W-:Y:S02]  /*30b0*/  IMAD.MOV.U32 R65, RZ, RZ, R46 ;  /* 0x000000ffff417224 */ /* 0x000fe400078e002e */
[C---:B------:R-:W-:Y:S02]  /*30c0*/  IMAD R62, R3.reuse, R47, R62 ;  /* 0x0000002f033e7224 */ /* 0x040fe400078e023e */
[----:B------:R-:W-:Y:S01]  /*30d0*/  @!P0 IMAD.MOV R65, RZ, RZ, -R65 ;  /* 0x000000ffff418224 */ /* 0x000fe200078e0a41 */
[C---:B------:R-:W-:Y:S01]  /*30e0*/  ISETP.GT.U32.AND P0, PT, R3.reuse, R60, PT ;  /* 0x0000003c0300720c */ /* 0x040fe20003f04070 */
[----:B------:R-:W-:Y:S01]  /*30f0*/  @!P5 IMAD.IADD R48, R48, 0x1, -R3 ;  /* 0x000000013030d824 */ /* 0x000fe200078e0a03 */
[----:B------:R-:W-:Y:S01]  /*3100*/  ISETP.GT.U32.AND P5, PT, R3, R62, PT ;  /* 0x0000003e0300720c */ /* 0x000fe20003fa4070 */
[----:B------:R-:W-:-:S04]  /*3110*/  IMAD.HI.U32 R44, R6, R70, RZ ;  /* 0x00000046062c7227 */ /* 0x000fc800078e00ff */
[----:B------:R-:W-:Y:S02]  /*3120*/  IMAD.MOV R44, RZ, RZ, -R44 ;  /* 0x000000ffff2c7224 */ /* 0x000fe400078e0a2c */
[--C-:B------:R-:W-:Y:S02]  /*3130*/  @!P6 IMAD.IADD R58, R58, 0x1, -R3.reuse ;  /* 0x000000013a3ae824 */ /* 0x100fe400078e0a03 */
[C---:B------:R-:W-:Y:S02]  /*3140*/  IMAD R70, R3.reuse, R44, R70 ;  /* 0x0000002c03467224 */ /* 0x040fe400078e0246 */
[--C-:B------:R-:W-:Y:S01]  /*3150*/  @!P0 IMAD.IADD R60, R60, 0x1, -R3.reuse ;  /* 0x000000013c3c8824 */ /* 0x100fe200078e0a03 */
[C---:B------:R-:W-:Y:S01]  /*3160*/  ISETP.GT.U32.AND P6, PT, R3.reuse, R58, PT ;  /* 0x0000003a0300720c */ /* 0x040fe20003fc4070 */
[----:B------:R-:W-:Y:S02]  /*3170*/  @!P5 IMAD.IADD R62, R62, 0x1, -R3 ;  /* 0x000000013e3ed824 */ /* 0x000fe400078e0a03 */
[----:B------:R-:W-:Y:S01]  /*3180*/  IMAD.HI.U32 R44, R6, R72, RZ ;  /* 0x00000048062c7227 */ /* 0x000fe200078e00ff */
[----:B------:R-:W-:-:S02]  /*3190*/  ISETP.GT.U32.AND P0, PT, R3, R60, PT ;  /* 0x0000003c0300720c */ /* 0x000fc40003f04070 */
[----:B------:R-:W-:Y:S01]  /*31a0*/  ISETP.GT.U32.AND P5, PT, R3, R62, PT ;  /* 0x0000003e0300720c */ /* 0x000fe20003fa4070 */
[----:B------:R-:W-:Y:S02]  /*31b0*/  IMAD.MOV R44, RZ, RZ, -R44 ;  /* 0x000000ffff2c7224 */ /* 0x000fe400078e0a2c */
[----:B------:R-:W-:-:S04]  /*31c0*/  IMAD.HI.U32 R45, R6, R68, RZ ;  /* 0x00000044062d7227 */ /* 0x000fc800078e00ff */
[C---:B------:R-:W-:Y:S02]  /*31d0*/  IMAD R72, R3.reuse, R44, R72 ;  /* 0x0000002c03487224 */ /* 0x040fe400078e0248 */
[----:B------:R-:W-:Y:S02]  /*31e0*/  IMAD.MOV R45, RZ, RZ, -R45 ;  /* 0x000000ffff2d7224 */ /* 0x000fe400078e0a2d */
[--C-:B------:R-:W-:Y:S01]  /*31f0*/  @!P0 IMAD.IADD R60, R60, 0x1, -R3.reuse ;  /* 0x000000013c3c8824 */ /* 0x100fe200078e0a03 */
[C---:B------:R-:W-:Y:S01]  /*3200*/  ISETP.GT.U32.AND P0, PT, R3.reuse, R70, PT ;  /* 0x000000460300720c */ /* 0x040fe20003f04070 */
[----:B------:R-:W-:Y:S01]  /*3210*/  @!P5 IMAD.IADD R62, R62, 0x1, -R3 ;  /* 0x000000013e3ed824 */ /* 0x000fe200078e0a03 */
[C---:B------:R-:W-:Y:S01]  /*3220*/  ISETP.GT.U32.AND P5, PT, R3.reuse, R72, PT ;  /* 0x000000480300720c */ /* 0x040fe20003fa4070 */
[----:B------:R-:W-:Y:S02]  /*3230*/  IMAD R68, R3, R45, R68 ;  /* 0x0000002d03447224 */ /* 0x000fe400078e0244 */
[----:B------:R-:W-:-:S04]  /*3240*/  IMAD.HI.U32 R45, R6, R76, RZ ;  /* 0x0000004c062d7227 */ /* 0x000fc800078e00ff */
[----:B------:R-:W-:-:S04]  /*3250*/  IMAD.HI.U32 R46, R6, R78, RZ ;  /* 0x0000004e062e7227 */ /* 0x000fc800078e00ff */
[--C-:B------:R-:W-:Y:S02]  /*3260*/  @!P0 IMAD.IADD R70, R70, 0x1, -R3.reuse ;  /* 0x0000000146468824 */ /* 0x100fe400078e0a03 */
[----:B------:R-:W-:Y:S02]  /*3270*/  @!P5 IMAD.IADD R72, R72, 0x1, -R3 ;  /* 0x000000014848d824 */ /* 0x000fe400078e0a03 */
[----:B------:R-:W-:Y:S01]  /*3280*/  IMAD.MOV R45, RZ, RZ, -R45 ;  /* 0x000000ffff2d7224 */ /* 0x000fe200078e0a2d */
[----:B------:R-:W-:Y:S01]  /*3290*/  ISETP.GT.U32.AND P5, PT, R3, R70, PT ;  /* 0x000000460300720c */ /* 0x000fe20003fa4070 */
[----:B------:R-:W-:Y:S02]  /*32a0*/  IMAD.MOV R46, RZ, RZ, -R46 ;  /* 0x000000ffff2e7224 */ /* 0x000fe400078e0a2e */
[----:B------:R-:W-:-:S04]  /*32b0*/  IMAD.HI.U32 R44, R6, R74, RZ ;  /* 0x0000004a062c7227 */ /* 0x000fc800078e00ff */
[--C-:B------:R-:W-:Y:S01]  /*32c0*/  @!P6 IMAD.IADD R58, R58, 0x1, -R3.reuse ;  /* 0x000000013a3ae824 */ /* 0x100fe200078e0a03 */
[C---:B------:R-:W-:Y:S01]  /*32d0*/  ISETP.GT.U32.AND P6, PT, R3.reuse, R68, PT ;  /* 0x000000440300720c */ /* 0x040fe20003fc4070 */
[C---:B------:R-:W-:Y:S02]  /*32e0*/  IMAD R76, R3.reuse, R45, R76 ;  /* 0x0000002d034c7224 */ /* 0x040fe400078e024c */
[C---:B------:R-:W-:Y:S01]  /*32f0*/  IMAD R78, R3.reuse, R46, R78 ;  /* 0x0000002e034e7224 */ /* 0x040fe200078e024e */
[----:B------:R-:W-:Y:S01]  /*3300*/  IABS R46, R77 ;  /* 0x0000004d002e7213 */ /* 0x000fe20000000000 */
[----:B------:R-:W-:Y:S02]  /*3310*/  IMAD.MOV R44, RZ, RZ, -R44 ;  /* 0x000000ffff2c7224 */ /* 0x000fe400078e0a2c */
[----:B------:R-:W-:Y:S01]  /*3320*/  @!P5 IMAD.IADD R70, R70, 0x1, -R3 ;  /* 0x000000014646d824 */ /* 0x000fe200078e0a03 */
[C---:B------:R-:W-:Y:S01]  /*3330*/  ISETP.GT.U32.AND P5, PT, R3.reuse, R76, PT ;  /* 0x0000004c0300720c */ /* 0x040fe20003fa4070 */
[----:B------:R-:W-:-:S02]  /*3340*/  IMAD R74, R3, R44, R74 ;  /* 0x0000002c034a7224 */ /* 0x000fc400078e024a */
[----:B------:R-:W-:-:S04]  /*3350*/  IMAD.HI.U32 R44, R6, R46, RZ ;  /* 0x0000002e062c7227 */ /* 0x000fc800078e00ff */
[----:B------:R-:W-:Y:S02]  /*3360*/  IMAD.MOV R44, RZ, RZ, -R44 ;  /* 0x000000ffff2c7224 */ /* 0x000fe400078e0a2c */
[----:B------:R-:W-:Y:S01]  /*3370*/  @!P6 IMAD.IADD R68, R68, 0x1, -R3 ;  /* 0x000000014444e824 */ /* 0x000fe200078e0a03 */
[----:B------:R-:W-:Y:S01]  /*3380*/  ISETP.GE.AND P6, PT, R52, RZ, PT ;  /* 0x000000ff3400720c */ /* 0x000fe20003fc6270 */
[----:B------:R-:W-:Y:S01]  /*3390*/  IMAD.MOV.U32 R67, RZ, RZ, R48 ;  /* 0x000000ffff437224 */ /* 0x000fe200078e0030 */
[----:B------:R-:W-:Y:S01]  /*33a0*/  IABS R48, R79 ;  /* 0x0000004f00307213 */ /* 0x000fe20000000000 */
[C---:B------:R-:W-:Y:S01]  /*33b0*/  IMAD R44, R3.reuse, R44, R46 ;  /* 0x0000002c032c7224 */ /* 0x040fe200078e022e */
[C---:B------:R-:W-:Y:S01]  /*33c0*/  ISETP.GT.U32.AND P0, PT, R3.reuse, R68, PT ;  /* 0x000000440300720c */ /* 0x040fe20003f04070 */
[----:B------:R-:W-:Y:S01]  /*33d0*/  @!P1 IMAD.MOV R61, RZ, RZ, -R61 ;  /* 0x000000ffff3d9224 */ /* 0x000fe200078e0a3d */
[----:B------:R-:W-:Y:S01]  /*33e0*/  ISETP.GE.AND P1, PT, R50, RZ, PT ;  /* 0x000000ff3200720c */ /* 0x000fe20003f26270 */
[----:B------:R-:W-:Y:S01]  /*33f0*/  @!P5 IMAD.IADD R76, R76, 0x1, -R3 ;  /* 0x000000014c4cd824 */ /* 0x000fe200078e0a03 */
[----:B------:R-:W-:Y:S01]  /*3400*/  IABS R50, R81 ;  /* 0x0000005100327213 */ /* 0x000fe20000000000 */
[----:B------:R-:W-:Y:S01]  /*3410*/  IMAD.HI.U32 R45, R6, R48, RZ ;  /* 0x00000030062d7227 */ /* 0x000fe200078e00ff */
[----:B------:R-:W-:-:S03]  /*3420*/  ISETP.GT.U32.AND P5, PT, R3, R44, PT ;  /* 0x0000002c0300720c */ /* 0x000fc60003fa4070 */
[----:B------:R-:W-:Y:S01]  /*3430*/  @!P4 IMAD.MOV R67, RZ, RZ, -R67 ;  /* 0x000000ffff43c224 */ /* 0x000fe200078e0a43 */
[----:B------:R-:W-:Y:S01]  /*3440*/  ISETP.GT.U32.AND P4, PT, R3, R72, PT ;  /* 0x000000480300720c */ /* 0x000fe20003f84070 */
[----:B------:R-:W-:-:S04]  /*3450*/  IMAD.HI.U32 R46, R6, R50, RZ ;  /* 0x00000032062e7227 */ /* 0x000fc800078e00ff */
[----:B------:R-:W-:Y:S02]  /*3460*/  IMAD.MOV R45, RZ, RZ, -R45 ;  /* 0x000000ffff2d7224 */ /* 0x000fe400078e0a2d */
[----:B------:R-:W-:Y:S02]  /*3470*/  IMAD.MOV R52, RZ, RZ, -R46 ;  /* 0x000000ffff347224 */ /* 0x000fe400078e0a2e */
[C---:B------:R-:W-:Y:S02]  /*3480*/  IMAD R46, R3.reuse, R45, R48 ;  /* 0x0000002d032e7224 */ /* 0x040fe400078e0230 */
[--C-:B------:R-:W-:Y:S01]  /*3490*/  @!P0 IMAD.IADD R68, R68, 0x1, -R3.reuse ;  /* 0x0000000144448824 */ /* 0x100fe200078e0a03 */
[C---:B------:R-:W-:Y:S01]  /*34a0*/  ISETP.GT.U32.AND P0, PT, R3.reuse, R74, PT ;  /* 0x0000004a0300720c */ /* 0x040fe20003f04070 */
[--C-:B------:R-:W-:Y:S01]  /*34b0*/  @!P5 IMAD.IADD R44, R44, 0x1, -R3.reuse ;  /* 0x000000012c2cd824 */ /* 0x100fe200078e0a03 */
[C---:B------:R-:W-:Y:S01]  /*34c0*/  ISETP.GT.U32.AND P5, PT, R3.reuse, R46, PT ;  /* 0x0000002e0300720c */ /* 0x040fe20003fa4070 */
[----:B------:R-:W-:Y:S01]  /*34d0*/  @!P4 IMAD.IADD R72, R72, 0x1, -R3 ;  /* 0x000000014848c824 */ /* 0x000fe200078e0a03 */
[C---:B------:R-:W-:Y:S01]  /*34e0*/  ISETP.GT.U32.AND P4, PT, R3.reuse, R78, PT ;  /* 0x0000004e0300720c */ /* 0x040fe20003f84070 */
[----:B------:R-:W-:-:S02]  /*34f0*/  IMAD R48, R3, R52, R50 ;  /* 0x0000003403307224 */ /* 0x000fc400078e0232 */
[----:B------:R-:W-:-:S04]  /*3500*/  IMAD.HI.U32 R47, R6, R56, RZ ;  /* 0x00000038062f7227 */ /* 0x000fc800078e00ff */
[----:B------:R-:W-:Y:S02]  /*3510*/  IMAD.MOV R47, RZ, RZ, -R47 ;  /* 0x000000ffff2f7224 */ /* 0x000fe400078e0a2f */
[--C-:B------:R-:W-:Y:S01]  /*3520*/  @!P0 IMAD.IADD R74, R74, 0x1, -R3.reuse ;  /* 0x000000014a4a8824 */ /* 0x100fe200078e0a03 */
[----:B------:R-:W-:Y:S01]  /*3530*/  ISETP.GE.AND P0, PT, R66, RZ, PT ;  /* 0x000000ff4200720c */ /* 0x000fe20003f06270 */
[--C-:B------:R-:W-:Y:S01]  /*3540*/  @!P5 IMAD.IADD R46, R46, 0x1, -R3.reuse ;  /* 0x000000012e2ed824 */ /* 0x100fe200078e0a03 */
[----:B------:R-:W-:Y:S01]  /*3550*/  ISETP.GT.U32.AND P5, PT, R3, R48, PT ;  /* 0x000000300300720c */ /* 0x000fe20003fa4070 */
[----:B------:R-:W-:Y:S01]  /*3560*/  @!P4 IMAD.IADD R78, R78, 0x1, -R3 ;  /* 0x000000014e4ec824 */ /* 0x000fe200078e0a03 */
[----:B------:R-:W-:Y:S01]  /*3570*/  IABS R66, R85 ;  /* 0x0000005500427213 */ /* 0x000fe20000000000 */
[----:B------:R-:W-:Y:S01]  /*3580*/  @!P2 IMAD.MOV R58, RZ, RZ, -R58 ;  /* 0x000000ffff3aa224 */ /* 0x000fe200078e0a3a */
[----:B------:R-:W-:Y:S01]  /*3590*/  ISETP.GE.AND P4, PT, R69, RZ, PT ;  /* 0x000000ff4500720c */ /* 0x000fe20003f86270 */
[----:B------:R-:W-:Y:S01]  /*35a0*/  @!P3 IMAD.MOV R60, RZ, RZ, -R60 ;  /* 0x000000ffff3cb224 */ /* 0x000fe200078e0a3c */
[----:B------:R-:W-:Y:S01]  /*35b0*/  IABS R69, R86 ;  /* 0x0000005600457213 */ /* 0x000fe20000000000 */
[----:B------:R-:W-:Y:S01]  /*35c0*/  IMAD.HI.U32 R45, R6, R66, RZ ;  /* 0x00000042062d7227 */ /* 0x000fe200078e00ff */
[----:B------:R-:W-:-:S02]  /*35d0*/  ISETP.GT.U32.AND P2, PT, R3, R74, PT ;  /* 0x0000004a0300720c */ /* 0x000fc40003f44070 */
[C---:B------:R-:W-:Y:S01]  /*35e0*/  ISETP.GT.U32.AND P3, PT, R3.reuse, R76, PT ;  /* 0x0000004c0300720c */ /* 0x040fe20003f64070 */
[C---:B------:R-:W-:Y:S02]  /*35f0*/  IMAD R50, R3.reuse, R47, R56 ;  /* 0x0000002f03327224 */ /* 0x040fe400078e0238 */
[----:B------:R-:W-:Y:S01]  /*3600*/  @!P1 IMAD.MOV R62, RZ, RZ, -R62 ;  /* 0x000000ffff3e9224 */ /* 0x000fe200078e0a3e */
[----:B------:R-:W-:Y:S01]  /*3610*/  ISETP.GT.U32.AND P1, PT, R3, R78, PT ;  /* 0x0000004e0300720c */ /* 0x000fe20003f24070 */
[----:B------:R-:W-:-:S04]  /*3620*/  IMAD.HI.U32 R47, R6, R69, RZ ;  /* 0x00000045062f7227 */ /* 0x000fc800078e00ff */
[----:B------:R-:W-:-:S04]  /*3630*/  IMAD.HI.U32 R52, R6, R71, RZ ;  /* 0x0000004706347227 */ /* 0x000fc800078e00ff */
[----:B------:R-:W-:Y:S02]  /*3640*/  IMAD.MOV R45, RZ, RZ, -R45 ;  /* 0x000000ffff2d7224 */ /* 0x000fe400078e0a2d */
[----:B------:R-:W-:-:S04]  /*3650*/  IMAD.HI.U32 R56, R6, R73, RZ ;  /* 0x0000004906387227 */ /* 0x000fc800078e00ff */
[----:B------:R-:W-:Y:S02]  /*3660*/  IMAD.MOV R80, RZ, RZ, -R47 ;  /* 0x000000ffff507224 */ /* 0x000fe400078e0a2f */
[----:B------:R-:W-:Y:S02]  /*3670*/  IMAD.MOV R82, RZ, RZ, -R52 ;  /* 0x000000ffff527224 */ /* 0x000fe400078e0a34 */
[----:B------:R-:W-:Y:S01]  /*3680*/  @!P5 IMAD.IADD R48, R48, 0x1, -R3 ;  /* 0x000000013030d824 */ /* 0x000fe200078e0a03 */
[C---:B------:R-:W-:Y:S01]  /*3690*/  ISETP.GT.U32.AND P5, PT, R3.reuse, R44, PT ;  /* 0x0000002c0300720c */ /* 0x040fe20003fa4070 */
[----:B------:R-:W-:Y:S02]  /*36a0*/  IMAD R52, R3, R45, R66 ;  /* 0x0000002d03347224 */ /* 0x000fe400078e0242 */
[----:B------:R-:W-:-:S04]  /*36b0*/  IMAD.HI.U32 R45, R6, R75, RZ ;  /* 0x0000004b062d7227 */ /* 0x000fc800078e00ff */
[----:B------:R-:W-:Y:S02]  /*36c0*/  IMAD.MOV R84, RZ, RZ, -R56 ;  /* 0x000000ffff547224 */ /* 0x000fe400078e0a38 */
[C---:B------:R-:W-:Y:S02]  /*36d0*/  IMAD R6, R3.reuse, R80, R69 ;  /* 0x0000005003067224 */ /* 0x040fe400078e0245 */
[----:B------:R-:W-:Y:S01]  /*36e0*/  @!P6 IMAD.MOV R68, RZ, RZ, -R68 ;  /* 0x000000ffff44e224 */ /* 0x000fe200078e0a44 */
[C---:B------:R-:W-:Y:S01]  /*36f0*/  ISETP.GT.U32.AND P6, PT, R3.reuse, R48, PT ;  /* 0x000000300300720c */ /* 0x040fe20003fc4070 */
[C---:B------:R-:W-:Y:S02]  /*3700*/  IMAD R56, R3.reuse, R82, R71 ;  /* 0x0000005203387224 */ /* 0x040fe400078e0247 */
[--C-:B------:R-:W-:Y:S01]  /*3710*/  @!P2 IMAD.IADD R74, R74, 0x1, -R3.reuse ;  /* 0x000000014a4aa824 */ /* 0x100fe200078e0a03 */
[C---:B------:R-:W-:Y:S01]  /*3720*/  ISETP.GT.U32.AND P2, PT, R3.reuse, R52, PT ;  /* 0x000000340300720c */ /* 0x040fe20003f44070 */
[--C-:B------:R-:W-:Y:S01]  /*3730*/  @!P3 IMAD.IADD R76, R76, 0x1, -R3.reuse ;  /* 0x000000014c4cb824 */ /* 0x100fe200078e0a03 */
[C---:B------:R-:W-:Y:S01]  /*3740*/  ISETP.GT.U32.AND P3, PT, R3.reuse, R6, PT ;  /* 0x000000060300720c */ /* 0x040fe20003f64070 */
[----:B------:R-:W-:Y:S01]  /*3750*/  @!P1 IMAD.IADD R78, R78, 0x1, -R3 ;  /* 0x000000014e4e9824 */ /* 0x000fe200078e0a03 */
[C---:B------:R-:W-:Y:S01]  /*3760*/  ISETP.GT.U32.AND P1, PT, R3.reuse, R56, PT ;  /* 0x000000380300720c */ /* 0x040fe20003f24070 */
[----:B------:R-:W-:Y:S01]  /*3770*/  IMAD.MOV R80, RZ, RZ, -R45 ;  /* 0x000000ffff507224 */ /* 0x000fe200078e0a2d */
[----:B------:R-:W-:Y:S01]  /*3780*/  SHF.R.S32.HI R45, RZ, 0x1f, R12 ;  /* 0x0000001fff2d7819 */ /* 0x000fe2000001140c */
[----:B------:R-:W-:Y:S01]  /*3790*/  @!P0 IMAD.MOV R70, RZ, RZ, -R70 ;  /* 0x000000ffff468224 */ /* 0x000fe200078e0a46 */
[C---:B------:R-:W-:Y:S01]  /*37a0*/  ISETP.GT.U32.AND P0, PT, R3.reuse, R46, PT ;  /* 0x0000002e0300720c */ /* 0x040fe20003f04070 */
[----:B------:R-:W-:Y:S01]  /*37b0*/  IMAD R66, R3, R84, R73 ;  /* 0x0000005403427224 */ /* 0x000fe200078e0249 */
[----:B------:R-:W-:Y:S01]  /*37c0*/  LEA.HI R12, R45, R12, RZ, 0x6 ;  /* 0x0000000c2d0c7211 */ /* 0x000fe200078f30ff */
[----:B------:R-:W-:-:S02]  /*37d0*/  IMAD R80, R3, R80, R75 ;  /* 0x0000005003507224 */ /* 0x000fc400078e024b */
[--C-:B------:R-:W-:Y:S01]  /*37e0*/  @!P5 IMAD.IADD R44, R44, 0x1, -R3.reuse ;  /* 0x000000012c2cd824 */ /* 0x100fe200078e0a03 */
[C---:B------:R-:W-:Y:S01]  /*37f0*/  ISETP.GT.U32.AND P5, PT, R3.reuse, R66, PT ;  /* 0x000000420300720c */ /* 0x040fe20003fa4070 */
[--C-:B------:R-:W-:Y:S01]  /*3800*/  @!P6 IMAD.IADD R48, R48, 0x1, -R3.reuse ;  /* 0x000000013030e824 */ /* 0x100fe200078e0a03 */
[----:B------:R-:W-:Y:S01]  /*3810*/  ISETP.GT.U32.AND P6, PT, R3, R80, PT ;  /* 0x000000500300720c */ /* 0x000fe20003fc4070 */
[--C-:B------:R-:W-:Y:S01]  /*3820*/  @!P2 IMAD.IADD R52, R52, 0x1, -R3.reuse ;  /* 0x000000013434a824 */ /* 0x100fe200078e0a03 */
[----:B------:R-:W-:Y:S01]  /*3830*/  ISETP.GE.AND P2, PT, R89, RZ, PT ;  /* 0x000000ff5900720c */ /* 0x000fe20003f46270 */
[--C-:B------:R-:W-:Y:S01]  /*3840*/  @!P3 IMAD.IADD R6, R6, 0x1, -R3.reuse ;  /* 0x000000010606b824 */ /* 0x100fe200078e0a03 */
[----:B------:R-:W-:Y:S01]  /*3850*/  ISETP.GE.AND P3, PT, R79, RZ, PT ;  /* 0x000000ff4f00720c */ /* 0x000fe20003f66270 */
[--C-:B------:R-:W-:Y:S01]  /*3860*/  @!P1 IMAD.IADD R56, R56, 0x1, -R3.reuse ;  /* 0x0000000138389824 */ /* 0x100fe200078e0a03 */
[----:B------:R-:W-:Y:S01]  /*3870*/  ISETP.GE.AND P1, PT, R90, RZ, PT ;  /* 0x000000ff5a00720c */ /* 0x000fe20003f26270 */
[--C-:B------:R-:W-:Y:S01]  /*3880*/  @!P0 IMAD.IADD R46, R46, 0x1, -R3.reuse ;  /* 0x000000012e2e8824 */ /* 0x100fe200078e0a03 */
[----:B------:R-:W-:Y:S01]  /*3890*/  ISETP.GE.AND P0, PT, R77, RZ, PT ;  /* 0x000000ff4d00720c */ /* 0x000fe20003f06270 */
[----:B------:R-:W-:Y:S01]  /*38a0*/  @!P4 IMAD.MOV R72, RZ, RZ, -R72 ;  /* 0x000000ffff48c224 */ /* 0x000fe200078e0a48 */
[----:B------:R-:W-:Y:S01]  /*38b0*/  ISETP.GT.U32.AND P4, PT, R3, R50, PT ;  /* 0x000000320300720c */ /* 0x000fe20003f84070 */
[--C-:B------:R-:W-:Y:S01]  /*38c0*/  @!P5 IMAD.IADD R66, R66, 0x1, -R3.reuse ;  /* 0x000000014242d824 */ /* 0x100fe200078e0a03 */
[----:B------:R-:W-:Y:S01]  /*38d0*/  ISETP.GE.AND P5, PT, R81, RZ, PT ;  /* 0x000000ff5100720c */ /* 0x000fe20003fa6270 */
[----:B------:R-:W-:Y:S01]  /*38e0*/  @!P6 IMAD.IADD R80, R80, 0x1, -R3 ;  /* 0x000000015050e824 */ /* 0x000fe200078e0a03 */
[----:B------:R-:W-:Y:S01]  /*38f0*/  CS2R R90, SRZ ;  /* 0x00000000005a7805 */ /* 0x000fe2000001ff00 */
[----:B------:R-:W-:Y:S01]  /*3900*/  IMAD.MOV.U32 R47, RZ, RZ, R46 ;  /* 0x000000ffff2f7224 */ /* 0x000fe200078e002e */
[C---:B------:R-:W-:Y:S01]  /*3910*/  ISETP.GT.U32.AND P6, PT, R3.reuse, R66, PT ;  /* 0x000000420300720c */ /* 0x040fe20003fc4070 */
[----:B------:R-:W-:Y:S01]  /*3920*/  @!P2 IMAD.MOV R76, RZ, RZ, -R76 ;  /* 0x000000ffff4ca224 */ /* 0x000fe200078e0a4c */
[C---:B------:R-:W-:Y:S01]  /*3930*/  ISETP.GT.U32.AND P2, PT, R3.reuse, R52, PT ;  /* 0x000000340300720c */ /* 0x040fe20003f44070 */
[----:B------:R-:W-:Y:S01]  /*3940*/  @!P3 IMAD.MOV R47, RZ, RZ, -R47 ;  /* 0x000000ffff2fb224 */ /* 0x000fe200078e0a2f */
[C---:B------:R-:W-:Y:S01]  /*3950*/  ISETP.GT.U32.AND P3, PT, R3.reuse, R80, PT ;  /* 0x000000500300720c */ /* 0x040fe20003f64070 */
[----:B------:R-:W-:Y:S01]  /*3960*/  @!P1 IMAD.MOV R78, RZ, RZ, -R78 ;  /* 0x000000ffff4e9224 */ /* 0x000fe200078e0a4e */
[C---:B------:R-:W-:Y:S01]  /*3970*/  ISETP.GT.U32.AND P1, PT, R3.reuse, R6, PT ;  /* 0x000000060300720c */ /* 0x040fe20003f24070 */
[----:B------:R-:W-:Y:S01]  /*3980*/  @!P0 IMAD.MOV R44, RZ, RZ, -R44 ;  /* 0x000000ffff2c8224 */ /* 0x000fe200078e0a2c */
[----:B------:R-:W-:Y:S01]  /*3990*/  ISETP.GT.U32.AND P0, PT, R3, R56, PT ;  /* 0x000000380300720c */ /* 0x000fe20003f04070 */
[--C-:B------:R-:W-:Y:S01]  /*39a0*/  @!P4 IMAD.IADD R50, R50, 0x1, -R3.reuse ;  /* 0x000000013232c824 */ /* 0x100fe200078e0a03 */
[----:B------:R-:W-:Y:S01]  /*39b0*/  ISETP.GE.AND P4, PT, R88, RZ, PT ;  /* 0x000000ff5800720c */ /* 0x000fe20003f86270 */
[----:B------:R-:W-:Y:S01]  /*39c0*/  IMAD R0, R0, UR4, RZ ;  /* 0x0000000400007c24 */ /* 0x000fe2000f8e02ff */
[----:B------:R-:W-:Y:S01]  /*39d0*/  LOP3.LUT R46, RZ, R49, RZ, 0x33, !PT ;  /* 0x00000031ff2e7212 */ /* 0x000fe200078e33ff */
[--C-:B------:R-:W-:Y:S01]  /*39e0*/  @!P6 IMAD.IADD R66, R66, 0x1, -R3.reuse ;  /* 0x000000014242e824 */ /* 0x100fe200078e0a03 */
[----:B------:R-:W-:Y:S01]  /*39f0*/  ISETP.GE.AND P6, PT, R5, RZ, PT ;  /* 0x000000ff0500720c */ /* 0x000fe20003fc6270 */
[--C-:B------:R-:W-:Y:S01]  /*3a00*/  @!P2 IMAD.IADD R52, R52, 0x1, -R3.reuse ;  /* 0x000000013434a824 */ /* 0x100fe200078e0a03 */
[----:B------:R-:W-:Y:S01]  /*3a10*/  ISETP.GE.AND P2, PT, R86, RZ, PT ;  /* 0x000000ff5600720c */ /* 0x000fe20003f46270 */
[--C-:B------:R-:W-:Y:S01]  /*3a20*/  @!P3 IMAD.IADD R80, R80, 0x1, -R3.reuse ;  /* 0x000000015050b824 */ /* 0x100fe200078e0a03 */
[----:B------:R-:W-:Y:S01]  /*3a30*/  ISETP.NE.AND P3, PT, R49, RZ, PT ;  /* 0x000000ff3100720c */ /* 0x000fe20003f65270 */
[--C-:B------:R-:W-:Y:S01]  /*3a40*/  @!P1 IMAD.IADD R6, R6, 0x1, -R3.reuse ;  /* 0x0000000106069824 */ /* 0x100fe200078e0a03 */
[----:B------:R-:W-:Y:S01]  /*3a50*/  ISETP.GE.AND P1, PT, R87, RZ, PT ;  /* 0x000000ff5700720c */ /* 0x000fe20003f26270 */
[----:B------:R-:W-:Y:S01]  /*3a60*/  @!P0 IMAD.IADD R56, R56, 0x1, -R3 ;  /* 0x0000000138388824 */ /* 0x000fe200078e0a03 */
[----:B------:R-:W-:Y:S01]  /*3a70*/  ISETP.GE.AND P0, PT, R64, RZ, PT ;  /* 0x000000ff4000720c */ /* 0x000fe20003f06270 */
[----:B------:R-:W-:Y:S01]  /*3a80*/  @!P4 IMAD.MOV R74, RZ, RZ, -R74 ;  /* 0x000000ffff4ac224 */ /* 0x000fe200078e0a4a */
[C---:B------:R-:W-:Y:S01]  /*3a90*/  SEL R7, R46.reuse, R7, !P3 ;  /* 0x000000072e077207 */ /* 0x040fe20005800000 */
[----:B------:R-:W-:Y:S01]  /*3aa0*/  ULDC UR4, c[0x0][0x240] ;  /* 0x0000900000047ab9 */ /* 0x000fe20000000800 */
[----:B------:R-:W-:Y:S01]  /*3ab0*/  ISETP.GT.U32.AND P4, PT, R3, R50, PT ;  /* 0x000000320300720c */ /* 0x000fe20003f84070 */
[----:B------:R-:W-:Y:S01]  /*3ac0*/  @!P5 IMAD.MOV R48, RZ, RZ, -R48 ;  /* 0x000000ffff30d224 */ /* 0x000fe200078e0a30 */
[C---:B------:R-:W-:Y:S01]  /*3ad0*/  SEL R8, R46.reuse, R8, !P3 ;  /* 0x000000082e087207 */ /* 0x040fe20005800000 */
[----:B------:R-:W-:Y:S01]  /*3ae0*/  IMAD R7, R7, UR4, RZ ;  /* 0x0000000407077c24 */ /* 0x000fe2000f8e02ff */
[C---:B------:R-:W-:Y:S01]  /*3af0*/  SEL R10, R46.reuse, R10, !P3 ;  /* 0x0000000a2e0a7207 */ /* 0x040fe20005800000 */
[----:B------:R-:W-:Y:S01]  /*3b00*/  @!P2 IMAD.MOV R6, RZ, RZ, -R6 ;  /* 0x000000ffff06a224 */ /* 0x000fe200078e0a06 */
[----:B------:R-:W-:Y:S01]  /*3b10*/  SEL R13, R46, R13, !P3 ;  /* 0x0000000d2e0d7207 */ /* 0x000fe20005800000 */
[----:B------:R-:W-:Y:S01]  /*3b20*/  IMAD R8, R8, UR4, RZ ;  /* 0x0000000408087c24 */ /* 0x000fe2000f8e02ff */
[C---:B------:R-:W-:Y:S01]  /*3b30*/  SEL R14, R46.reuse, R14, !P3 ;  /* 0x0000000e2e0e7207 */ /* 0x040fe20005800000 */
[----:B------:R-:W-:Y:S01]  /*3b40*/  @!P6 IMAD.MOV R80, RZ, RZ, -R80 ;  /* 0x000000ffff50e224 */ /* 0x000fe200078e0a50 */
[----:B------:R-:W-:Y:S01]  /*3b50*/  SEL R47, R46, R47, !P3 ;  /* 0x0000002f2e2f7207 */ /* 0x000fe20005800000 */
[----:B------:R-:W-:Y:S01]  /*3b60*/  IMAD R215, R10, UR4, RZ ;  /* 0x000000040ad77c24 */ /* 0x000fe2000f8e02ff */
[C---:B------:R-:W-:Y:S01]  /*3b70*/  SEL R9, R46.reuse, R9, !P3 ;  /* 0x000000092e097207 */ /* 0x040fe20005800000 */
[----:B------:R-:W-:Y:S01]  /*3b80*/  IMAD R223, R13, UR4, RZ ;  /* 0x000000040ddf7c24 */ /* 0x000fe2000f8e02ff */
[----:B------:R-:W-:Y:S01]  /*3b90*/  ISETP.GE.AND P5, PT, R83, RZ, PT ;  /* 0x000000ff5300720c */ /* 0x000fe20003fa6270 */
[----:B------:R-:W-:Y:S01]  /*3ba0*/  @!P1 IMAD.MOV R56, RZ, RZ, -R56 ;  /* 0x000000ffff389224 */ /* 0x000fe200078e0a38 */
[----:B------:R-:W-:Y:S01]  /*3bb0*/  SEL R16, R46, R16, !P3 ;  /* 0x000000102e107207 */ /* 0x000fe20005800000 */
[----:B------:R-:W-:Y:S01]  /*3bc0*/  IMAD R227, R14, UR4, RZ ;  /* 0x000000040ee37c24 */ /* 0x000fe2000f8e02ff */
[C---:B------:R-:W-:Y:S01]  /*3bd0*/  SEL R20, R46.reuse, R20, !P3 ;  /* 0x000000142e147207 */ /* 0x040fe20005800000 */
[----:B------:R-:W-:Y:S01]  /*3be0*/  @!P0 IMAD.MOV R66, RZ, RZ, -R66 ;  /* 0x000000ffff428224 */ /* 0x000fe200078e0a42 */
[----:B------:R-:W-:Y:S01]  /*3bf0*/  SEL R5, R46, R43, !P3 ;  /* 0x0000002b2e057207 */ /* 0x000fe20005800000 */
[----:B------:R-:W-:Y:S01]  /*3c00*/  IMAD R47, R47, UR4, RZ ;  /* 0x000000042f2f7c24 */ /* 0x000fe2000f8e02ff */
[----:B------:R-:W-:Y:S01]  /*3c10*/  SHF.R.S32.HI R10, RZ, 0x1f, R7 ;  /* 0x0000001fff0a7819 */ /* 0x000fe20000011407 */
[----:B------:R-:W-:Y:S01]  /*3c20*/  IMAD R9, R9, UR4, RZ ;  /* 0x0000000409097c24 */ /* 0x000fe2000f8e02ff */
[----:B------:R-:W-:Y:S01]  /*3c30*/  IADD3 R13, P6, R7, UR8, RZ ;  /* 0x00000008070d7c10 */ /* 0x000fe2000ffde0ff */
[----:B------:R-:W-:Y:S01]  /*3c40*/  @!P4 IMAD.IADD R50, R50, 0x1, -R3 ;  /* 0x000000013232c824 */ /* 0x000fe200078e0a03 */
[----:B------:R-:W-:Y:S01]  /*3c50*/  SEL R43, R46, R6, !P3 ;  /* 0x000000062e2b7207 */ /* 0x000fe20005800000 */
[----:B------:R-:W-:Y:S01]  /*3c60*/  IMAD R49, R16, UR4, RZ ;  /* 0x0000000410317c24 */ /* 0x000fe2000f8e02ff */
[----:B------:R-:W-:Y:S01]  /*3c70*/  SHF.R.S32.HI R7, RZ, 0x1f, R8 ;  /* 0x0000001fff077819 */ /* 0x000fe20000011408 */
[----:B------:R-:W-:Y:S01]  /*3c80*/  IMAD R242, R20, UR4, RZ ;  /* 0x0000000414f27c24 */ /* 0x000fe2000f8e02ff */
[----:B------:R-:W-:Y:S01]  /*3c90*/  IADD3 R14, P1, R8, UR8, RZ ;  /* 0x00000008080e7c10 */ /* 0x000fe2000ff3e0ff */
[----:B------:R-:W-:Y:S01]  /*3ca0*/  @!P5 IMAD.MOV R50, RZ, RZ, -R50 ;  /* 0x000000ffff32d224 */ /* 0x000fe200078e0a32 */
[----:B------:R-:W-:Y:S01]  /*3cb0*/  SEL R15, R46, R15, !P3 ;  /* 0x0000000f2e0f7207 */ /* 0x000fe20005800000 */
[----:B------:R-:W-:Y:S01]  /*3cc0*/  IMAD R43, R43, UR4, RZ ;  /* 0x000000042b2b7c24 */ /* 0x000fe2000f8e02ff */
[----:B------:R-:W-:Y:S01]  /*3cd0*/  IADD3 R6, P0, R0, UR6, RZ ;  /* 0x0000000600067c10 */ /* 0x000fe2000ff1e0ff */
[----:B------:R-:W-:Y:S01]  /*3ce0*/  IMAD R64, R5, UR4, RZ ;  /* 0x0000000405407c24 */ /* 0x000fe2000f8e02ff */
[----:B------:R-:W-:Y:S01]  /*3cf0*/  ISETP.GE.AND P4, PT, R85, RZ, PT ;  /* 0x000000ff5500720c */ /* 0x000fe20003f86270 */
[----:B------:R-:W-:Y:S01]  /*3d00*/  IMAD R45, R15, UR4, RZ ;  /* 0x000000040f2d7c24 */ /* 0x000fe2000f8e02ff */
[----:B------:R-:W-:Y:S01]  /*3d10*/  SEL R3, R46, R11, !P3 ;  /* 0x0000000b2e037207 */ /* 0x000fe20005800000 */
[----:B------:R-:W-:Y:S01]  /*3d20*/  ULDC UR6, c[0x0][0x23c] ;  /* 0x00008f0000067ab9 */ /* 0x000fe20000000800 */
[----:B------:R-:W-:-:S02]  /*3d30*/  IADD3.X R8, R7, UR9, RZ, P1, !PT ;  /* 0x0000000907087c10 */ /* 0x000fc40008ffe4ff */
[----:B------:R-:W-:Y:S02]  /*3d40*/  CS2R R88, SRZ ;  /* 0x0000000000587805 */ /* 0x000fe4000001ff00 */
[C---:B------:R-:W-:Y:S01]  /*3d50*/  SEL R21, R46.reuse, R21, !P3 ;  /* 0x000000152e157207 */ /* 0x040fe20005800000 */
[----:B------:R-:W-:Y:S01]  /*3d60*/  IMAD R219, R3, UR4, RZ ;  /* 0x0000000403db7c24 */ /* 0x000fe2000f8e02ff */
[----:B------:R-:W-:Y:S02]  /*3d70*/  SEL R25, R46, R25, !P3 ;  /* 0x000000192e197207 */ /* 0x000fe40005800000 */
[----:B------:R-:W-:Y:S02]  /*3d80*/  CS2R R82, SRZ ;  /* 0x0000000000527805 */ /* 0x000fe4000001ff00 */
[----:B------:R-:W-:Y:S01]  /*3d90*/  LEA.HI.X.SX32 R11, R0, UR7, 0x1, P0 ;  /* 0x00000007000b7c11 */ /* 0x000fe200080f0eff */
[----:B------:R-:W-:Y:S01]  /*3da0*/  IMAD R244, R21, UR4, RZ ;  /* 0x0000000415f47c24 */ /* 0x000fe2000f8e02ff */
[----:B------:R-:W-:Y:S01]  /*3db0*/  SHF.R.S32.HI R229, RZ, 0x1f, R47 ;  /* 0x0000001fffe57819 */ /* 0x000fe2000001142f */
[----:B------:R-:W-:Y:S01]  /*3dc0*/  IMAD R25, R25, UR4, RZ ;  /* 0x0000000419197c24 */ /* 0x000fe2000f8e02ff */
[----:B------:R-:W-:Y:S01]  /*3dd0*/  IADD3 R16, P1, R47, UR8, RZ ;  /* 0x000000082f107c10 */ /* 0x000fe2000ff3e0ff */
[----:B------:R-:W-:Y:S01]  /*3de0*/  @!P4 IMAD.MOV R52, RZ, RZ, -R52 ;  /* 0x000000ffff34c224 */ /* 0x000fe200078e0a34 */
[----:B------:R-:W-:-:S02]  /*3df0*/  SHF.R.S32.HI R211, RZ, 0x1f, R9 ;  /* 0x0000001fffd37819 */ /* 0x000fc40000011409 */
[----:B------:R-:W-:Y:S02]  /*3e00*/  CS2R R84, SRZ ;  /* 0x0000000000547805 */ /* 0x000fe4000001ff00 */
[----:B------:R-:W-:Y:S02]  /*3e10*/  IADD3 R212, P0, R9, UR8, RZ ;  /* 0x0000000809d47c10 */ /* 0x000fe4000ff1e0ff */
[----:B------:R-:W-:Y:S02]  /*3e20*/  CS2R R86, SRZ ;  /* 0x0000000000567805 */ /* 0x000fe4000001ff00 */
[----:B------:R-:W-:Y:S01]  /*3e30*/  SHF.R.S32.HI R241, RZ, 0x1f, R242 ;  /* 0x0000001ffff17819 */ /* 0x000fe200000114f2 */
[----:B------:R-:W-:Y:S01]  /*3e40*/  USHF.L.U32 UR17, UR6, 0x6, URZ ;  /* 0x0000000606117899 */ /* 0x000fe2000800063f */
[----:B------:R-:W-:Y:S01]  /*3e50*/  IADD3.X R229, R229, UR9, RZ, P1, !PT ;  /* 0x00000009e5e57c10 */ /* 0x000fe20008ffe4ff */
[----:B------:R-:W-:Y:S01]  /*3e60*/  UMOV UR7, 0x80000020 ;  /* 0x8000002000077882 */ /* 0x000fe20000000000 */
[----:B------:R-:W-:-:S02]  /*3e70*/  IADD3.X R211, R211, UR9, RZ, P0, !PT ;  /* 0x00000009d3d37c10 */ /* 0x000fc400087fe4ff */
[----:B------:R-:W-:Y:S02]  /*3e80*/  IADD3 R242, P1, R242, UR8, RZ ;  /* 0x00000008f2f27c10 */ /* 0x000fe4000ff3e0ff */
[----:B------:R-:W-:Y:S02]  /*3e90*/  SEL R26, R46, R26, !P3 ;  /* 0x0000001a2e1a7207 */ /* 0x000fe40005800000 */
[----:B------:R-:W-:Y:S02]  /*3ea0*/  SHF.R.S32.HI R213, RZ, 0x1f, R215 ;  /* 0x0000001fffd57819 */ /* 0x000fe400000114d7 */
[----:B------:R-:W-:Y:S01]  /*3eb0*/  SHF.R.S32.HI R231, RZ, 0x1f, R45 ;  /* 0x0000001fffe77819 */ /* 0x000fe2000001142d */
[----:B------:R-:W-:Y:S01]  /*3ec0*/  IMAD R26, R26, UR4, RZ ;  /* 0x000000041a1a7c24 */ /* 0x000fe2000f8e02ff */
[----:B------:R-:W-:Y:S02]  /*3ed0*/  IADD3 R9, P0, R45, UR8, RZ ;  /* 0x000000082d097c10 */ /* 0x000fe4000ff1e0ff */
[----:B------:R-:W-:-:S02]  /*3ee0*/  SEL R17, R46, R17, !P3 ;  /* 0x000000112e117207 */ /* 0x000fc40005800000 */
[C---:B------:R-:W-:Y:S02]  /*3ef0*/  SEL R48, R46.reuse, R48, !P3 ;  /* 0x000000302e307207 */ /* 0x040fe40005800000 */
[----:B------:R-:W-:Y:S01]  /*3f00*/  IADD3 R215, P5, R215, UR8, RZ ;  /* 0x00000008d7d77c10 */ /* 0x000fe2000ffbe0ff */
[----:B------:R-:W-:Y:S01]  /*3f10*/  IMAD R236, R17, UR4, RZ ;  /* 0x0000000411ec7c24 */ /* 0x000fe2000f8e02ff */
[----:B------:R-:W-:Y:S01]  /*3f20*/  SEL R44, R46, R44, !P3 ;  /* 0x0000002c2e2c7207 */ /* 0x000fe20005800000 */
[----:B------:R-:W-:Y:S01]  /*3f30*/  IMAD R48, R48, UR4, RZ ;  /* 0x0000000430307c24 */ /* 0x000fe2000f8e02ff */
[----:B------:R-:W-:Y:S02]  /*3f40*/  IADD3.X R241, R241, UR9, RZ, P1, !PT ;  /* 0x00000009f1f17c10 */ /* 0x000fe40008ffe4ff */
[----:B------:R-:W-:Y:S01]  /*3f50*/  SHF.R.S32.HI R243, RZ, 0x1f, R244 ;  /* 0x0000001ffff37819 */ /* 0x000fe200000114f4 */
[----:B------:R-:W-:Y:S01]  /*3f60*/  IMAD R44, R44, UR4, RZ ;  /* 0x000000042c2c7c24 */ /* 0x000fe2000f8e02ff */
[----:B------:R-:W-:-:S02]  /*3f70*/  IADD3.X R231, R231, UR9, RZ, P0, !PT ;  /* 0x00000009e7e77c10 */ /* 0x000fc400087fe4ff */
[----:B------:R-:W-:Y:S02]  /*3f80*/  IADD3 R154, P1, R25, UR8, RZ ;  /* 0x00000008199a7c10 */ /* 0x000fe4000ff3e0ff */
[----:B------:R-:W-:Y:S02]  /*3f90*/  IADD3.X R213, R213, UR9, RZ, P5, !PT ;  /* 0x00000009d5d57c10 */ /* 0x000fe4000affe4ff */
[----:B------:R-:W-:Y:S01]  /*3fa0*/  IADD3 R244, P0, R244, UR8, RZ ;  /* 0x00000008f4f47c10 */ /* 0x000fe2000ff1e0ff */
[----:B------:R0:W-:Y:S01]  /*3fb0*/  STL [R1+0x4], R154 ;  /* 0x0000049a01007387 */ /* 0x0001e20000100800 */
[----:B------:R-:W-:Y:S02]  /*3fc0*/  SEL R27, R46, R27, !P3 ;  /* 0x0000001b2e1b7207 */ /* 0x000fe40005800000 */
[----:B------:R-:W-:Y:S02]  /*3fd0*/  SHF.R.S32.HI R217, RZ, 0x1f, R219 ;  /* 0x0000001fffd97819 */ /* 0x000fe400000114db */
[----:B------:R-:W-:Y:S01]  /*3fe0*/  SHF.R.S32.HI R233, RZ, 0x1f, R49 ;  /* 0x0000001fffe97819 */ /* 0x000fe20000011431 */
[----:B------:R-:W-:Y:S01]  /*3ff0*/  IMAD R27, R27, UR4, RZ ;  /* 0x000000041b1b7c24 */ /* 0x000fe2000f8e02ff */
[----:B------:R-:W-:-:S02]  /*4000*/  IADD3 R7, P5, R49, UR8, RZ ;  /* 0x0000000831077c10 */ /* 0x000fc4000ffbe0ff */
[C---:B------:R-:W-:Y:S02]  /*4010*/  SEL R18, R46.reuse, R18, !P3 ;  /* 0x000000122e127207 */ /* 0x040fe40005800000 */
[----:B------:R-:W-:Y:S02]  /*4020*/  SEL R22, R46, R22, !P3 ;  /* 0x000000162e167207 */ /* 0x000fe40005800000 */
[----:B------:R-:W-:Y:S01]  /*4030*/  IADD3 R219, P4, R219, UR8, RZ ;  /* 0x00000008dbdb7c10 */ /* 0x000fe2000ff9e0ff */
[----:B------:R-:W-:Y:S01]  /*4040*/  IMAD R238, R18, UR4, RZ ;  /* 0x0000000412ee7c24 */ /* 0x000fe2000f8e02ff */
[----:B------:R-:W-:Y:S01]  /*4050*/  IADD3.X R243, R243, UR9, RZ, P0, !PT ;  /* 0x00000009f3f37c10 */ /* 0x000fe200087fe4ff */
[----:B------:R-:W-:Y:S01]  /*4060*/  IMAD R22, R22, UR4, RZ ;  /* 0x0000000416167c24 */ /* 0x000fe2000f8e02ff */
[----:B------:R-:W-:Y:S02]  /*4070*/  IADD3.X R233, R233, UR9, RZ, P5, !PT ;  /* 0x00000009e9e97c10 */ /* 0x000fe4000affe4ff */
[----:B0-----:R-:W-:-:S02]  /*4080*/  IADD3 R154, P0, R26, UR8, RZ ;  /* 0x000000081a9a7c10 */ /* 0x001fc4000ff1e0ff */
[C---:B------:R-:W-:Y:S02]  /*4090*/  SEL R19, R46.reuse, R19, !P3 ;  /* 0x000000132e137207 */ /* 0x040fe40005800000 */
[C---:B------:R-:W-:Y:S01]  /*40a0*/  SEL R23, R46.reuse, R23, !P3 ;  /* 0x000000172e177207 */ /* 0x040fe20005800000 */
[----:B------:R0:W-:Y:S01]  /*40b0*/  STL [R1+0xc], R154 ;  /* 0x00000c9a01007387 */ /* 0x0001e20000100800 */
[C---:B------:R-:W-:Y:S01]  /*40c0*/  SEL R24, R46.reuse, R24, !P3 ;  /* 0x000000182e187207 */ /* 0x040fe20005800000 */
[----:B------:R-:W-:Y:S01]  /*40d0*/  IMAD R240, R19, UR4, RZ ;  /* 0x0000000413f07c24 */ /* 0x000fe2000f8e02ff */
[C---:B------:R-:W-:Y:S01]  /*40e0*/  SEL R28, R46.reuse, R28, !P3 ;  /* 0x0000001c2e1c7207 */ /* 0x040fe20005800000 */
[----:B------:R-:W-:Y:S01]  /*40f0*/  IMAD R23, R23, UR4, RZ ;  /* 0x0000000417177c24 */ /* 0x000fe2000f8e02ff */
[----:B------:R-:W-:Y:S01]  /*4100*/  SEL R29, R46, R29, !P3 ;  /* 0x0000001d2e1d7207 */ /* 0x000fe20005800000 */
[----:B------:R-:W-:Y:S01]  /*4110*/  IMAD R24, R24, UR4, RZ ;  /* 0x0000000418187c24 */ /* 0x000fe2000f8e02ff */
[----:B------:R-:W-:Y:S01]  /*4120*/  SEL R30, R46, R30, !P3 ;  /* 0x0000001e2e1e7207 */ /* 0x000fe20005800000 */
[----:B------:R-:W-:Y:S01]  /*4130*/  IMAD R28, R28, UR4, RZ ;  /* 0x000000041c1c7c24 */ /* 0x000fe2000f8e02ff */
[C---:B------:R-:W-:Y:S01]  /*4140*/  SEL R31, R46.reuse, R31, !P3 ;  /* 0x0000001f2e1f7207 */ /* 0x040fe20005800000 */
        /* <DEDUP_REMOVED lines=69> */
[----:B------:R-:W-:Y:S01]  /*45a0*/  SHF.R.S32.HI R235, RZ, 0x1f, R236 ;  /* 0x0000001fffeb7819 */ /* 0x000fe200000114ec */
[----:B------:R-:W-:Y:S01]  /*45b0*/  IMAD R56, R56, UR4, RZ ;  /* 0x0000000438387c24 */ /* 0x000fe2000f8e02ff */
[----:B------:R-:W-:Y:S01]  /*45c0*/  IADD3.X R217, R217, UR9, RZ, P4, !PT ;  /* 0x00000009d9d97c10 */ /* 0x000fe2000a7fe4ff */
[----:B------:R-:W-:Y:S01]  /*45d0*/  IMAD R66, R66, UR4, RZ ;  /* 0x0000000442427c24 */ /* 0x000fe2000f8e02ff */
[----:B------:R-:W-:-:S02]  /*45e0*/  SHF.R.S32.HI R245, RZ, 0x1f, R48 ;  /* 0x0000001ffff57819 */ /* 0x000fc40000011430 */
[----:B------:R-:W-:Y:S02]  /*45f0*/  CS2R R68, SRZ ;  /* 0x0000000000447805 */ /* 0x000fe4000001ff00 */
[----:B------:R-:W-:Y:S02]  /*4600*/  IADD3 R246, P5, R48, UR8, RZ ;  /* 0x0000000830f67c10 */ /* 0x000fe4000ffbe0ff */
[----:B------:R-:W-:Y:S02]  /*4610*/  CS2R R48, SRZ ;  /* 0x0000000000307805 */ /* 0x000fe4000001ff00 */
[----:B------:R-:W-:Y:S02]  /*4620*/  SEL R46, R46, R80, !P3 ;  /* 0x000000502e2e7207 */ /* 0x000fe40005800000 */
[----:B------:R-:W-:Y:S02]  /*4630*/  CS2R R70, SRZ ;  /* 0x0000000000467805 */ /* 0x000fe4000001ff00 */
[----:B------:R-:W-:-:S02]  /*4640*/  SHF.R.S32.HI R221, RZ, 0x1f, R223 ;  /* 0x0000001fffdd7819 */ /* 0x000fc400000114df */
[----:B------:R-:W-:Y:S02]  /*4650*/  CS2R R72, SRZ ;  /* 0x0000000000487805 */ /* 0x000fe4000001ff00 */
[----:B------:R-:W-:Y:S01]  /*4660*/  IADD3 R236, P4, R236, UR8, RZ ;  /* 0x00000008ecec7c10 */ /* 0x000fe2000ff9e0ff */
[----:B------:R-:W-:Y:S01]  /*4670*/  IMAD R17, R46, UR4, RZ ;  /* 0x000000042e117c24 */ /* 0x000fe2000f8e02ff */
[----:B------:R-:W-:Y:S01]  /*4680*/  SHF.R.S32.HI R15, RZ, 0x1f, R44 ;  /* 0x0000001fff0f7819 */ /* 0x000fe2000001142c */
[----:B------:R-:W-:Y:S01]  /*4690*/  UIADD3 UR4, UR12, 0x2000, URZ ;  /* 0x000020000c047890 */ /* 0x000fe2000fffe03f */
[----:B------:R-:W-:Y:S02]  /*46a0*/  IADD3 R0, P2, R44, UR8, RZ ;  /* 0x000000082c007c10 */ /* 0x000fe4000ff5e0ff */
[----:B------:R-:W-:Y:S02]  /*46b0*/  CS2R R44, SRZ ;  /* 0x00000000002c7805 */ /* 0x000fe4000001ff00 */
[----:B------:R-:W-:Y:S01]  /*46c0*/  IADD3 R223, P3, R223, UR8, RZ ;  /* 0x00000008dfdf7c10 */ /* 0x000fe2000ff7e0ff */
[----:B------:R-:W-:Y:S01]  /*46d0*/  USHF.R.U32.HI UR4, URZ, 0x4, UR4 ;  /* 0x000000043f047899 */ /* 0x000fe20008011604 */
[----:B------:R-:W-:-:S02]  /*46e0*/  IADD3.X R245, R245, UR9, RZ, P5, !PT ;  /* 0x00000009f5f57c10 */ /* 0x000fc4000affe4ff */
[----:B------:R-:W-:Y:S02]  /*46f0*/  CS2R R46, SRZ ;  /* 0x00000000002e7805 */ /* 0x000fe4000001ff00 */
[----:B------:R-:W-:Y:S01]  /*4700*/  IADD3.X R235, R235, UR9, RZ, P4, !PT ;  /* 0x00000009ebeb7c10 */ /* 0x000fe2000a7fe4ff */
[----:B------:R-:W-:Y:S01]  /*4710*/  USGXT.U32 UR4, UR4, 0xe ;  /* 0x0000000e0404789a */ /* 0x000fe20008000000 */
[----:B0-----:R-:W-:Y:S02]  /*4720*/  IADD3 R154, P5, R27, UR8, RZ ;  /* 0x000000081b9a7c10 */ /* 0x001fe4000ffbe0ff */
[----:B------:R-:W-:Y:S02]  /*4730*/  CS2R R74, SRZ ;  /* 0x00000000004a7805 */ /* 0x000fe4000001ff00 */
[----:B------:R-:W-:Y:S02]  /*4740*/  IADD3.X R15, R15, UR9, RZ, P2, !PT ;  /* 0x000000090f0f7c10 */ /* 0x000fe400097fe4ff */
[----:B------:R-:W-:-:S02]  /*4750*/  CS2R R76, SRZ ;  /* 0x00000000004c7805 */ /* 0x000fc4000001ff00 */
[----:B------:R-:W-:Y:S01]  /*4760*/  SHF.R.S32.HI R225, RZ, 0x1f, R227 ;  /* 0x0000001fffe17819 */ /* 0x000fe200000114e3 */
[----:B------:R0:W-:Y:S01]  /*4770*/  STL [R1+0x14], R154 ;  /* 0x0000149a01007387 */ /* 0x0001e20000100800 */
[----:B------:R-:W-:Y:S02]  /*4780*/  SHF.R.S32.HI R237, RZ, 0x1f, R238 ;  /* 0x0000001fffed7819 */ /* 0x000fe400000114ee */
[----:B------:R-:W-:Y:S02]  /*4790*/  CS2R R78, SRZ ;  /* 0x00000000004e7805 */ /* 0x000fe4000001ff00 */
[----:B------:R-:W-:Y:S02]  /*47a0*/  IADD3.X R221, R221, UR9, RZ, P3, !PT ;  /* 0x00000009dddd7c10 */ /* 0x000fe40009ffe4ff */
[----:B------:R-:W-:Y:S02]  /*47b0*/  CS2R R80, SRZ ;  /* 0x0000000000507805 */ /* 0x000fe4000001ff00 */
[----:B------:R-:W-:Y:S01]  /*47c0*/  SHF.R.S32.HI R247, RZ, 0x1f, R22 ;  /* 0x0000001ffff77819 */ /* 0x000fe20000011416 */
[----:B------:R-:W-:Y:S01]  /*47d0*/  UIADD3.64 UR10, UR4, -UR10, URZ ;  /* 0x8000000a040a7297 */ /* 0x000fe2000fffe03f */
[----:B------:R-:W-:-:S02]  /*47e0*/  IADD3 R248, P4, R22, UR8, RZ ;  /* 0x0000000816f87c10 */ /* 0x000fc4000ff9e0ff */
[----:B------:R-:W-:Y:S02]  /*47f0*/  IADD3 R227, P2, R227, UR8, RZ ;  /* 0x00000008e3e37c10 */ /* 0x000fe4000ff5e0ff */
[----:B------:R-:W-:Y:S02]  /*4800*/  IADD3 R238, P3, R238, UR8, RZ ;  /* 0x00000008eeee7c10 */ /* 0x000fe4000ff7e0ff */
[----:B------:R-:W-:Y:S02]  /*4810*/  IADD3.X R247, R247, UR9, RZ, P4, !PT ;  /* 0x00000009f7f77c10 */ /* 0x000fe4000a7fe4ff */
[----:B------:R-:W-:Y:S02]  /*4820*/  SHF.R.S32.HI R239, RZ, 0x1f, R240 ;  /* 0x0000001fffef7819 */ /* 0x000fe400000114f0 */
[----:B------:R-:W-:Y:S02]  /*4830*/  IADD3.X R225, R225, UR9, RZ, P2, !PT ;  /* 0x00000009e1e17c10 */ /* 0x000fe400097fe4ff */
[----:B------:R-:W-:-:S02]  /*4840*/  IADD3.X R237, R237, UR9, RZ, P3, !PT ;  /* 0x00000009eded7c10 */ /* 0x000fc40009ffe4ff */
[----:B0-----:R-:W-:Y:S02]  /*4850*/  IADD3 R154, P4, R28, UR8, RZ ;  /* 0x000000081c9a7c10 */ /* 0x001fe4000ff9e0ff */
[----:B------:R-:W-:Y:S02]  /*4860*/  IADD3 R240, P2, R240, UR8, RZ ;  /* 0x00000008f0f07c10 */ /* 0x000fe4000ff5e0ff */
[----:B------:R-:W-:Y:S01]  /*4870*/  SHF.R.S32.HI R249, RZ, 0x1f, R23 ;  /* 0x0000001ffff97819 */ /* 0x000fe20000011417 */
[----:B------:R0:W-:Y:S01]  /*4880*/  STL [R1+0x1c], R154 ;  /* 0x00001c9a01007387 */ /* 0x0001e20000100800 */
[----:B------:R-:W-:Y:S02]  /*4890*/  IADD3 R250, P3, R23, UR8, RZ ;  /* 0x0000000817fa7c10 */ /* 0x000fe4000ff7e0ff */
[----:B------:R-:W-:Y:S02]  /*48a0*/  IADD3.X R239, R239, UR9, RZ, P2, !PT ;  /* 0x00000009efef7c10 */ /* 0x000fe400097fe4ff */
[----:B------:R-:W-:-:S02]  /*48b0*/  IADD3.X R249, R249, UR9, RZ, P3, !PT ;  /* 0x00000009f9f97c10 */ /* 0x000fc40009ffe4ff */
[----:B------:R-:W-:Y:S02]  /*48c0*/  SHF.R.S32.HI R251, RZ, 0x1f, R24 ;  /* 0x0000001ffffb7819 */ /* 0x000fe40000011418 */
[----:B------:R-:W-:Y:S02]  /*48d0*/  IADD3 R252, P2, R24, UR8, RZ ;  /* 0x0000000818fc7c10 */ /* 0x000fe4000ff5e0ff */
[----:B0-----:R-:W-:Y:S02]  /*48e0*/  IADD3 R154, P3, R50, UR8, RZ ;  /* 0x00000008329a7c10 */ /* 0x001fe4000ff7e0ff */
[----:B------:R-:W-:Y:S02]  /*48f0*/  SHF.R.S32.HI R22, RZ, 0x1f, R25 ;  /* 0x0000001fff167819 */ /* 0x000fe40000011419 */
[----:B------:R-:W-:Y:S01]  /*4900*/  IADD3.X R251, R251, UR9, RZ, P2, !PT ;  /* 0x00000009fbfb7c10 */ /* 0x000fe200097fe4ff */
[----:B------:R0:W-:Y:S01]  /*4910*/  STL [R1+0x24], R154 ;  /* 0x0000249a01007387 */ /* 0x0001e20000100800 */
[----:B------:R-:W-:-:S02]  /*4920*/  IADD3 R155, P2, R29, UR8, RZ ;  /* 0x000000081d9b7c10 */ /* 0x000fc4000ff5e0ff */
[----:B------:R-:W-:Y:S02]  /*4930*/  SHF.R.S32.HI R23, RZ, 0x1f, R26 ;  /* 0x0000001fff177819 */ /* 0x000fe4000001141a */
[----:B------:R-:W-:Y:S01]  /*4940*/  SHF.R.S32.HI R24, RZ, 0x1f, R27 ;  /* 0x0000001fff187819 */ /* 0x000fe2000001141b */
[----:B------:R1:W-:Y:S01]  /*4950*/  STL [R1+0x2c], R155 ;  /* 0x00002c9b01007387 */ /* 0x0003e20000100800 */
[----:B------:R-:W-:Y:S02]  /*4960*/  SHF.R.S32.HI R25, RZ, 0x1f, R28 ;  /* 0x0000001fff197819 */ /* 0x000fe4000001141c */
[----:B------:R-:W-:Y:S02]  /*4970*/  SHF.R.S32.HI R26, RZ, 0x1f, R50 ;  /* 0x0000001fff1a7819 */ /* 0x000fe40000011432 */
[----:B0-----:R-:W-:Y:S02]  /*4980*/  IADD3.X R154, R22, UR9, RZ, P1, !PT ;  /* 0x00000009169a7c10 */ /* 0x001fe40008ffe4ff */
[----:B------:R-:W-:-:S02]  /*4990*/  SHF.R.S32.HI R27, RZ, 0x1f, R29 ;  /* 0x0000001fff1b7819 */ /* 0x000fc4000001141d */
[----:B------:R-:W-:Y:S01]  /*49a0*/  SHF.R.S32.HI R28, RZ, 0x1f, R30 ;  /* 0x0000001fff1c7819 */ /* 0x000fe2000001141e */
[----:B------:R0:W-:Y:S01]  /*49b0*/  STL [R1], R154 ;  /* 0x0000009a01007387 */ /* 0x0001e20000100800 */
[----:B-1----:R-:W-:Y:S02]  /*49c0*/  IADD3 R155, P1, R30, UR8, RZ ;  /* 0x000000081e9b7c10 */ /* 0x002fe4000ff3e0ff */
[----:B------:R-:W-:Y:S02]  /*49d0*/  SHF.R.S32.HI R22, RZ, 0x1f, R31 ;  /* 0x0000001fff167819 */ /* 0x000fe4000001141f */
[----:B------:R-:W-:Y:S01]  /*49e0*/  IADD3.X R10, R10, UR9, RZ, P6, !PT ;  /* 0x000000090a0a7c10 */ /* 0x000fe2000b7fe4ff */
[----:B------:R1:W-:Y:S01]  /*49f0*/  STL [R1+0x34], R155 ;  /* 0x0000349b01007387 */ /* 0x0003e20000100800 */
[----:B------:R-:W-:Y:S02]  /*4a00*/  SHF.R.S32.HI R12, RZ, 0x6, R12 ;  /* 0x00000006ff0c7819 */ /* 0x000fe4000001140c */
[----:B0-----:R-:W-:-:S02]  /*4a10*/  IADD3.X R154, R23, UR9, RZ, P0, !PT ;  /* 0x00000009179a7c10 */ /* 0x001fc400087fe4ff */
[----:B------:R-:W-:-:S03]  /*4a20*/  SHF.R.S32.HI R23, RZ, 0x1f, R32 ;  /* 0x0000001fff177819 */ /* 0x000fc60000011420 */
[----:B------:R0:W-:Y:S01]  /*4a30*/  STL [R1+0x8], R154 ;  /* 0x0000089a01007387 */ /* 0x0001e20000100800 */
[----:B-1----:R-:W-:Y:S02]  /*4a40*/  IADD3 R155, P0, R31, UR8, RZ ;  /* 0x000000081f9b7c10 */ /* 0x002fe4000ff1e0ff */
[----:B------:R-:W-:-:S03]  /*4a50*/  CS2R R30, SRZ ;  /* 0x00000000001e7805 */ /* 0x000fc6000001ff00 */
[----:B------:R1:W-:Y:S01]  /*4a60*/  STL [R1+0x3c], R155 ;  /* 0x00003c9b01007387 */ /* 0x0003e20000100800 */
[----:B0-----:R-:W-:Y:S02]  /*4a70*/  IADD3.X R154, R24, UR9, RZ, P5, !PT ;  /* 0x00000009189a7c10 */ /* 0x001fe4000affe4ff */
[----:B------:R-:W-:-:S03]  /*4a80*/  SHF.R.S32.HI R24, RZ, 0x1f, R33 ;  /* 0x0000001fff187819 */ /* 0x000fc60000011421 */
[----:B------:R0:W-:Y:S01]  /*4a90*/  STL [R1+0x10], R154 ;  /* 0x0000109a01007387 */ /* 0x0001e20000100800 */
[----:B-1----:R-:W-:-:S05]  /*4aa0*/  IADD3 R155, P5, R32, UR8, RZ ;  /* 0x00000008209b7c10 */ /* 0x002fca000ffbe0ff */
[----:B------:R1:W-:Y:S01]  /*4ab0*/  STL [R1+0x44], R155 ;  /* 0x0000449b01007387 */ /* 0x0003e20000100800 */
[----:B0-----:R-:W-:Y:S02]  /*4ac0*/  IADD3.X R154, R25, UR9, RZ, P4, !PT ;  /* 0x00000009199a7c10 */ /* 0x001fe4000a7fe4ff */
        /* <DEDUP_REMOVED lines=154> */
[----:B0-----:R-:W-:-:S05]  /*5470*/  IADD3.X R154, R25, UR9, RZ, P0, !PT ;  /* 0x00000009199a7c10 */ /* 0x001fca00087fe4ff */
[----:B------:R0:W-:Y:S01]  /*5480*/  STL [R1+0xf8], R154 ;  /* 0x0000f89a01007387 */ /* 0x0001e20000100800 */
[----:B-1----:R-:W-:Y:S02]  /*5490*/  IADD3 R155, P0, R21, UR8, RZ ;  /* 0x00000008159b7c10 */ /* 0x002fe4000ff1e0ff */
[----:B------:R-:W-:-:S03]  /*54a0*/  SHF.R.S32.HI R21, RZ, 0x1f, R20 ;  /* 0x0000001fff157819 */ /* 0x000fc60000011414 */
[----:B------:R1:W-:Y:S01]  /*54b0*/  STL [R1+0x12c], R155 ;  /* 0x00012c9b01007387 */ /* 0x0003e20000100800 */
[----:B0-----:R-:W-:-:S05]  /*54c0*/  IADD3.X R154, R26, UR9, RZ, P5, !PT ;  /* 0x000000091a9a7c10 */ /* 0x001fca000affe4ff */
[----:B------:R0:W-:Y:S01]  /*54d0*/  STL [R1+0x100], R154 ;  /* 0x0001009a01007387 */ /* 0x0001e20000100800 */
[----:B-1----:R-:W-:Y:S02]  /*54e0*/  IADD3 R155, P5, R20, UR8, RZ ;  /* 0x00000008149b7c10 */ /* 0x002fe4000ffbe0ff */
[----:B------:R-:W-:Y:S02]  /*54f0*/  SHF.R.S32.HI R20, RZ, 0x1f, R19 ;  /* 0x0000001fff147819 */ /* 0x000fe40000011413 */
[----:B------:R-:W-:Y:S01]  /*5500*/  IADD3.X R21, R21, UR9, RZ, P5, !PT ;  /* 0x0000000915157c10 */ /* 0x000fe2000affe4ff */
[----:B------:R1:W-:Y:S01]  /*5510*/  STL [R1+0x134], R155 ;  /* 0x0001349b01007387 */ /* 0x0003e20000100800 */
[----:B0-----:R-:W-:Y:S02]  /*5520*/  IADD3.X R154, R27, UR9, RZ, P4, !PT ;  /* 0x000000091b9a7c10 */ /* 0x001fe4000a7fe4ff */
[----:B------:R-:W-:-:S03]  /*5530*/  CS2R R26, SRZ ;  /* 0x00000000001a7805 */ /* 0x000fc6000001ff00 */
        /* <DEDUP_REMOVED lines=9> */
[----:B------:R-:W-:-:S03]  /*55d0*/  SHF.R.S32.HI R18, RZ, 0x1f, R5 ;  /* 0x0000001fff127819 */ /* 0x000fc60000011405 */
[----:B------:R-:W-:Y:S01]  /*55e0*/  STL [R1+0x144], R155 ;  /* 0x0001449b01007387 */ /* 0x000fe20000100800 */
[----:B0-----:R-:W-:Y:S02]  /*55f0*/  IADD3.X R154, R22, UR9, RZ, P2, !PT ;  /* 0x00000009169a7c10 */ /* 0x001fe400097fe4ff */
[----:B------:R-:W-:Y:S02]  /*5600*/  IADD3 R22, P2, R5, UR8, RZ ;  /* 0x0000000805167c10 */ /* 0x000fe4000ff5e0ff */
[----:B------:R-:W-:Y:S01]  /*5610*/  SHF.R.S32.HI R5, RZ, 0x1f, R3 ;  /* 0x0000001fff057819 */ /* 0x000fe20000011403 */
[----:B------:R0:W-:Y:S01]  /*5620*/  STL [R1+0x118], R154 ;  /* 0x0001189a01007387 */ /* 0x0001e20000100800 */
[----:B------:R-:W-:-:S03]  /*5630*/  IADD3.X R18, R18, UR9, RZ, P2, !PT ;  /* 0x0000000912127c10 */ /* 0x000fc600097fe4ff */
[----:B------:R1:W-:Y:S01]  /*5640*/  STL [R1+0x14c], R22 ;  /* 0x00014c1601007387 */ /* 0x0003e20000100800 */
[----:B0-----:R-:W-:Y:S02]  /*5650*/  IADD3.X R154, R23, UR9, RZ, P1, !PT ;  /* 0x00000009179a7c10 */ /* 0x001fe40008ffe4ff */
[----:B------:R-:W-:Y:S02]  /*5660*/  IADD3 R23, P1, R3, UR8, RZ ;  /* 0x0000000803177c10 */ /* 0x000fe4000ff3e0ff */
[----:B-1----:R-:W-:Y:S01]  /*5670*/  IADD3.X R22, R24, UR9, RZ, P0, !PT ;  /* 0x0000000918167c10 */ /* 0x002fe200087fe4ff */
[----:B------:R-:W-:Y:S01]  /*5680*/  STL [R1+0x120], R154 ;  /* 0x0001209a01007387 */ /* 0x000fe20000100800 */
[----:B------:R-:W-:Y:S01]  /*5690*/  IADD3 R3, P0, R17, UR8, RZ ;  /* 0x0000000811037c10 */ /* 0x000fe2000ff1e0ff */
[----:B------:R-:W-:Y:S01]  /*56a0*/  UIADD3 UR8, UP0, UR13, 0x2, URZ ;  /* 0x000000020d087890 */ /* 0x000fe2000ff1e03f */
[----:B------:R-:W-:Y:S01]  /*56b0*/  IADD3.X R5, R5, UR9, RZ, P1, !PT ;  /* 0x0000000905057c10 */ /* 0x000fe20008ffe4ff */
[----:B------:R-:W-:Y:S01]  /*56c0*/  STL [R1+0x154], R23 ;  /* 0x0001541701007387 */ /* 0x000fe20000100800 */
[----:B------:R-:W-:-:S03]  /*56d0*/  CS2R R24, SRZ ;  /* 0x0000000000187805 */ /* 0x000fc6000001ff00 */
[----:B------:R-:W-:Y:S04]  /*56e0*/  STL [R1+0x128], R22 ;  /* 0x0001281601007387 */ /* 0x000fe80000100800 */
[----:B------:R0:W-:Y:S04]  /*56f0*/  STL [R1+0x15c], R3 ;  /* 0x00015c0301007387 */ /* 0x0001e80000100800 */
[----:B------:R-:W-:Y:S04]  /*5700*/  STL [R1+0x130], R21 ;  /* 0x0001301501007387 */ /* 0x000fe80000100800 */
[----:B------:R-:W-:Y:S01]  /*5710*/  STL [R1+0x138], R20 ;  /* 0x0001381401007387 */ /* 0x000fe20000100800 */
[----:B0-----:R-:W-:-:S05]  /*5720*/  IADD3.X R3, R19, UR9, RZ, P3, !PT ;  /* 0x0000000913037c10 */ /* 0x001fca0009ffe4ff */
[----:B------:R0:W-:Y:S04]  /*5730*/  STL [R1+0x140], R3 ;  /* 0x0001400301007387 */ /* 0x0001e80000100800 */
[----:B------:R-:W-:Y:S04]  /*5740*/  STL [R1+0x148], R18 ;  /* 0x0001481201007387 */ /* 0x000fe80000100800 */
[----:B------:R1:W-:Y:S01]  /*5750*/  STL [R1+0x150], R5 ;  /* 0x0001500501007387 */ /* 0x0003e20000100800 */
[----:B0-----:R-:W-:Y:S01]  /*5760*/  LEA.HI.X.SX32 R3, R17, UR9, 0x1, P0 ;  /* 0x0000000911037c11 */ /* 0x001fe200080f0eff */
[----:B------:R-:W-:-:S04]  /*5770*/  UIADD3.X UR9, UR5, -0x7fffffe0, URZ, UP0, !UPT ;  /* 0x8000002005097890 */ /* 0x000fc800087fe43f */
[----:B------:R0:W-:Y:S01]  /*5780*/  STL [R1+0x158], R3 ;  /* 0x0001580301007387 */ /* 0x0001e20000100800 */
[----:B------:R-:W-:Y:S01]  /*5790*/  UIADD3.64 UR20, UR8, 0xfe, URZ ;  /* 0x000000fe08147897 */ /* 0x000fe2000fffe03f */
[C---:B-1----:R-:W-:Y:S01]  /*57a0*/  LOP3.LUT R5, R153.reuse, 0x3f, RZ, 0xc0, !PT ;  /* 0x0000003f99057812 */ /* 0x042fe200078ec0ff */
[----:B------:R-:W-:Y:S01]  /*57b0*/  UIADD3.64 UR24, UR8, 0x100, URZ ;  /* 0x0000010008187897 */ /* 0x000fe2000fffe03f */
[----:B0-----:R-:W-:-:S05]  /*57c0*/  IMAD.SHL.U32 R3, R153, 0x8, RZ ;  /* 0x0000000899037824 */ /* 0x001fca00078e00ff */
[----:B------:R0:W-:Y:S02]  /*57d0*/  STL [R1+0x174], R3 ;  /* 0x0001740301007387 */ /* 0x0001e40000100800 */
[----:B0-----:R-:W-:-:S05]  /*57e0*/  LOP3.LUT R3, R3, 0x30, RZ, 0xc0, !PT ;  /* 0x0000003003037812 */ /* 0x001fca00078ec0ff */
[----:B------:R-:W-:Y:S02]  /*57f0*/  IMAD R17, R152, 0x40, R3 ;  /* 0x0000004098117824 */ /* 0x000fe400078e0203 */
[----:B------:R-:W-:Y:S01]  /*5800*/  IMAD R3, R5, UR6, RZ ;  /* 0x0000000605037c24 */ /* 0x000fe2000f8e02ff */
[----:B------:R-:W-:Y:S02]  /*5810*/  UMOV UR6, UR4 ;  /* 0x0000000400067c82 */ /* 0x000fe40008000000 */
[C---:B------:R-:W-:Y:S01]  /*5820*/  LOP3.LUT R19, R17.reuse, 0x10, RZ, 0x3c, !PT ;  /* 0x0000001011137812 */ /* 0x040fe200078e3cff */
[----:B------:R0:W-:Y:S01]  /*5830*/  STL [R1+0x160], R17 ;  /* 0x0001601101007387 */ /* 0x0001e20000100800 */
[C---:B------:R-:W-:Y:S02]  /*5840*/  LOP3.LUT R18, R17.reuse, 0x20, RZ, 0x3c, !PT ;  /* 0x0000002011127812 */ /* 0x040fe400078e3cff */
[----:B------:R-:W-:Y:S01]  /*5850*/  SHF.R.S32.HI R20, RZ, 0x1f, R3 ;  /* 0x0000001fff147819 */ /* 0x000fe20000011403 */
[----:B------:R1:W-:Y:S04]  /*5860*/  STL [R1+0x16c], R19 ;  /* 0x00016c1301007387 */ /* 0x0003e80000100800 */
[----:B------:R1:W-:Y:S01]  /*5870*/  STL [R1+0x168], R18 ;  /* 0x0001681201007387 */ /* 0x0003e20000100800 */
[----:B0-----:R-:W-:-:S05]  /*5880*/  LOP3.LUT R17, R17, 0x30, RZ, 0x3c, !PT ;  /* 0x0000003011117812 */ /* 0x001fca00078e3cff */
[----:B------:R1:W-:Y:S02]  /*5890*/  STL [R1+0x164], R17 ;  /* 0x0001641101007387 */ /* 0x0003e40000100800 */
.L_x_2:
[----:B------:R0:W-:Y:S01]  /*58a0*/  STL [R1+0x1b8], R12 ;  /* 0x0001b80c01007387 */ /* 0x0001e20000100800 */
[C---:B------:R-:W-:Y:S02]  /*58b0*/  ISETP.GT.AND P1, PT, R4.reuse, RZ, PT ;  /* 0x000000ff0400720c */ /* 0x040fe40003f24270 */
[----:B------:R-:W-:Y:S01]  /*58c0*/  ISETP.GT.AND P3, PT, R4, 0x1, PT ;  /* 0x000000010400780c */ /* 0x000fe20003f64270 */
[----:B-----5:R2:W-:Y:S01]  /*58d0*/  STL [R1+0x178], R2 ;  /* 0x0001780201007387 */ /* 0x0205e20000100800 */
[----:B------:R-:W-:Y:S02]  /*58e0*/  IADD3 R20, P2, R6, UR16, RZ ;  /* 0x0000001006147c10 */ /* 0x000fe4000ff5e0ff */
[----:B------:R-:W-:Y:S02]  /*58f0*/  PRMT R160, RZ, 0x7610, R160 ;  /* 0x00007610ffa07816 */ /* 0x000fe400000000a0 */
[----:B------:R-:W-:Y:S01]  /*5900*/  PRMT R161, RZ, 0x7610, R161 ;  /* 0x00007610ffa17816 */ /* 0x000fe200000000a1 */
[----:B0-----:R-:W0:Y:S01]  /*5910*/  LDC R12, c[0x0][0x238] ;  /* 0x00008e00ff0c7b82 */ /* 0x001e220000000800 */
[----:B------:R-:W-:-:S03]  /*5920*/  ISETP.GT.AND P0, PT, R4, 0x2, PT ;  /* 0x000000020400780c */ /* 0x000fc60003f04270 */
[----:B-1----:R-:W-:Y:S01]  /*5930*/  @P1 IMAD.MOV.U32 R18, RZ, RZ, R6 ;  /* 0x000000ffff121224 */ /* 0x002fe200078e0006 */
[----:B------:R-:W-:Y:S01]  /*5940*/  PRMT R162, RZ, 0x7610, R162 ;  /* 0x00007610ffa27816 */ /* 0x000fe200000000a2 */
[----:B------:R-:W-:Y:S01]  /*5950*/  @P1 IMAD.MOV.U32 R19, RZ, RZ, R11 ;  /* 0x000000ffff131224 */ /* 0x000fe200078e000b */
[----:B------:R-:W-:Y:S01]  /*5960*/  ISETP.GT.AND P4, PT, R4, 0x4, PT ;  /* 0x000000040400780c */ /* 0x000fe20003f84270 */
[----:B--2---:R-:W2:Y:S04]  /*5970*/  LDL R2, [R1+0x160] ;  /* 0x0001600001027983 */ /* 0x004ea80000100800 */
[----:B------:R1:W3:Y:S01]  /*5980*/  @P1 LDG.E.U8 R160, desc[UR14][R18.64] ;  /* 0x0000000e12a01981 */ /* 0x0002e2000c1e1100 */
[C---:B0-----:R-:W-:Y:S01]  /*5990*/  LEA.HI.X.SX32 R21, R12.reuse, R11, 0x1, P2 ;  /* 0x0000000b0c157211 */ /* 0x041fe200010f0eff */
[----:B------:R-:W-:-:S04]  /*59a0*/  IMAD.SHL.U32 R17, R12, 0x2, RZ ;  /* 0x000000020c117824 */ /* 0x000fc800078e00ff */
[----:B------:R0:W4:Y:S01]  /*59b0*/  @P3 LDG.E.U8 R161, desc[UR14][R20.64] ;  /* 0x0000000e14a13981 */ /* 0x000122000c1e1100 */
[CC--:B-1----:R-:W-:Y:S02]  /*59c0*/  IADD3 R18, P1, R17.reuse, R6.reuse, RZ ;  /* 0x0000000611127210 */ /* 0x0c2fe40007f3e0ff */
[----:B------:R-:W-:Y:S02]  /*59d0*/  ISETP.GT.AND P3, PT, R4, 0x3, PT ;  /* 0x000000030400780c */ /* 0x000fe40003f64270 */
[----:B------:R-:W-:Y:S01]  /*59e0*/  LEA.HI.X.SX32 R19, R17, R11, 0x1, P1 ;  /* 0x0000000b11137211 */ /* 0x000fe200008f0eff */
[C---:B0-----:R-:W-:Y:S01]  /*59f0*/  IMAD R21, R12.reuse, 0x3, RZ ;  /* 0x000000030c157824 */ /* 0x041fe200078e02ff */
[----:B------:R-:W-:Y:S01]  /*5a00*/  PRMT R163, RZ, 0x7610, R163 ;  /* 0x00007610ffa37816 */ /* 0x000fe200000000a3 */
[C---:B------:R-:W-:Y:S02]  /*5a10*/  IMAD.SHL.U32 R17, R12.reuse, 0x4, RZ ;  /* 0x000000040c117824 */ /* 0x040fe400078e00ff */
[----:B------:R0:W2:Y:S01]  /*5a20*/  @P0 LDG.E.U8 R162, desc[UR14][R18.64] ;  /* 0x0000000e12a20981 */ /* 0x0000a2000c1e1100 */
[----:B------:R-:W-:Y:S01]  /*5a30*/  IADD3 R20, P2, R21, R6, RZ ;  /* 0x0000000615147210 */ /* 0x000fe20007f5e0ff */
[----:B------:R-:W-:Y:S01]  /*5a40*/  IMAD R22, R12, 0x5, RZ ;  /* 0x000000050c167824 */ /* 0x000fe200078e02ff */
[----:B------:R-:W-:-:S02]  /*5a50*/  ISETP.GT.AND P0, PT, R4, 0x5, PT ;  /* 0x000000050400780c */ /* 0x000fc40003f04270 */
[----:B------:R-:W-:Y:S02]  /*5a60*/  LEA.HI.X.SX32 R21, R21, R11, 0x1, P2 ;  /* 0x0000000b15157211 */ /* 0x000fe400010f0eff */
[----:B0-----:R-:W-:-:S03]  /*5a70*/  IADD3 R18, P1, R17, R6, RZ ;  /* 0x0000000611127210 */ /* 0x001fc60007f3e0ff */
[----:B------:R0:W3:Y:S01]  /*5a80*/  @P3 LDG.E.U8 R163, desc[UR14][R20.64] ;  /* 0x0000000e14a33981 */ /* 0x0000e2000c1e1100 */
[----:B------:R-:W-:Y:S02]  /*5a90*/  PRMT R180, RZ, 0x7610, R180 ;  /* 0x00007610ffb47816 */ /* 0x000fe400000000b4 */
[----:B------:R-:W-:Y:S02]  /*5aa0*/  LEA.HI.X.SX32 R19, R17, R11, 0x1, P1 ;  /* 0x0000000b11137211 */ /* 0x000fe400008f0eff */
[----:B------:R-:W-:Y:S01]  /*5ab0*/  PRMT R181, RZ, 0x7610, R181 ;  /* 0x00007610ffb57816 */ /* 0x000fe200000000b5 */
[----:B------:R-:W-:Y:S01]  /*5ac0*/  IMAD R17, R12, 0x6, RZ ;  /* 0x000000060c117824 */ /* 0x000fe200078e02ff */
[----:B------:R-:W-:Y:S01]  /*5ad0*/  ISETP.GT.AND P3, PT, R4, 0x6, PT ;  /* 0x000000060400780c */ /* 0x000fe20003f64270 */
[----:B------:R1:W4:Y:S01]  /*5ae0*/  @P4 LDG.E.U8 R180, desc[UR14][R18.64] ;  /* 0x0000000e12b44981 */ /* 0x000322000c1e1100 */
[----:B0-----:R-:W-:Y:S02]  /*5af0*/  IADD3 R20, P1, R22, R6, RZ ;  /* 0x0000000616147210 */ /* 0x001fe40007f3e0ff */
[----:B------:R-:W-:-:S02]  /*5b00*/  ISETP.GT.AND P4, PT, R4, 0x7, PT ;  /* 0x000000070400780c */ /* 0x000fc40003f84270 */
[----:B------:R-:W-:Y:S01]  /*5b10*/  LEA.HI.X.SX32 R21, R22, R11, 0x1, P1 ;  /* 0x0000000b16157211 */ /* 0x000fe200008f0eff */
[----:B------:R-:W-:Y:S01]  /*5b20*/  IMAD R22, R12, 0x7, RZ ;  /* 0x000000070c167824 */ /* 0x000fe200078e02ff */
[----:B-1----:R-:W-:-:S03]  /*5b30*/  IADD3 R18, P2, R17, R6, RZ ;  /* 0x0000000611127210 */ /* 0x002fc60007f5e0ff */
[----:B------:R0:W4:Y:S01]  /*5b40*/  @P0 LDG.E.U8 R181, desc[UR14][R20.64] ;  /* 0x0000000e14b50981 */ /* 0x000122000c1e1100 */
[----:B------:R-:W-:Y:S02]  /*5b50*/  PRMT R182, RZ, 0x7610, R182 ;  /* 0x00007610ffb67816 */ /* 0x000fe400000000b6 */
[----:B------:R-:W-:Y:S02]  /*5b60*/  PRMT R183, RZ, 0x7610, R183 ;  /* 0x00007610ffb77816 */ /* 0x000fe400000000b7 */
[-C--:B------:R-:W-:Y:S02]  /*5b70*/  LEA.HI.X.SX32 R19, R17, R11.reuse, 0x1, P2 ;  /* 0x0000000b11137211 */ /* 0x080fe400010f0eff */
[----:B0-----:R-:W-:Y:S01]  /*5b80*/  IADD3 R20, P1, R22, R6, RZ ;  /* 0x0000000616147210 */ /* 0x001fe20007f3e0ff */
[----:B------:R-:W-:Y:S01]  /*5b90*/  IMAD.SHL.U32 R17, R12, 0x8, RZ ;  /* 0x000000080c117824 */ /* 0x000fe200078e00ff */
[----:B------:R-:W-:Y:S01]  /*5ba0*/  ISETP.GT.AND P0, PT, R4, 0x8, PT ;  /* 0x000000080400780c */ /* 0x000fe20003f04270 */
[----:B------:R0:W4:Y:S01]  /*5bb0*/  @P3 LDG.E.U8 R182, desc[UR14][R18.64] ;  /* 0x0000000e12b63981 */ /* 0x000122000c1e1100 */
[----:B------:R-:W-:-:S02]  /*5bc0*/  LEA.HI.X.SX32 R21, R22, R11, 0x1, P1 ;  /* 0x0000000b16157211 */ /* 0x000fc400008f0eff */
[----:B------:R-:W-:-:S03]  /*5bd0*/  ISETP.GT.AND P3, PT, R4, 0x9, PT ;  /* 0x000000090400780c */ /* 0x000fc60003f64270 */
[----:B------:R1:W4:Y:S01]  /*5be0*/  @P4 LDG.E.U8 R183, desc[UR14][R20.64] ;  /* 0x0000000e14b74981 */ /* 0x000322000c1e1100 */
[----:B------:R-:W-:Y:S02]  /*5bf0*/  PRMT R184, RZ, 0x7610, R184 ;  /* 0x00007610ffb87816 */ /* 0x000fe400000000b8 */
[----:B0-----:R-:W-:Y:S01]  /*5c00*/  IADD3 R18, P1, R17, R6, RZ ;  /* 0x0000000611127210 */ /* 0x001fe20007f3e0ff */
[----:B-1----:R-:W-:-:S03]  /*5c10*/  IMAD R21, R12, 0x9, RZ ;  /* 0x000000090c157824 */ /* 0x002fc600078e02ff */
[-C--:B------:R-:W-:Y:S01]  /*5c20*/  LEA.HI.X.SX32 R19, R17, R11.reuse, 0x1, P1 ;  /* 0x0000000b11137211 */ /* 0x080fe200008f0eff */
[----:B------:R-:W-:Y:S01]  /*5c30*/  IMAD R17, R12, 0xa, RZ ;  /* 0x0000000a0c117824 */ /* 0x000fe200078e02ff */
[----:B------:R-:W-:Y:S02]  /*5c40*/  ISETP.GT.AND P4, PT, R4, 0xa, PT ;  /* 0x0000000a0400780c */ /* 0x000fe40003f84270 */
[C---:B------:R-:W-:Y:S01]  /*5c50*/  IADD3 R20, P2, R21.reuse, R6, RZ ;  /* 0x0000000615147210 */ /* 0x040fe20007f5e0ff */
[----:B------:R0:W4:Y:S01]  /*5c60*/  @P0 LDG.E.U8 R184, desc[UR14][R18.64] ;  /* 0x0000000e12b80981 */ /* 0x000122000c1e1100 */
[----:B------:R-:W-:Y:S01]  /*5c70*/  PRMT R185, RZ, 0x7610, R185 ;  /* 0x00007610ffb97816 */ /* 0x000fe200000000b9 */
[----:B------:R-:W-:Y:S01]  /*5c80*/  IMAD R22, R12, 0xb, RZ ;  /* 0x0000000b0c167824 */ /* 0x000fe200078e02ff */
[----:B------:R-:W-:Y:S02]  /*5c90*/  LEA.HI.X.SX32 R21, R21, R11, 0x1, P2 ;  /* 0x0000000b15157211 */ /* 0x000fe400010f0eff */
[----:B------:R-:W-:-:S02]  /*5ca0*/  ISETP.GT.AND P0, PT, R4, 0xb, PT ;  /* 0x0000000b0400780c */ /* 0x000fc40003f04270 */
[----:B------:R-:W-:Y:S01]  /*5cb0*/  PRMT R186, RZ, 0x7610, R186 ;  /* 0x00007610ffba7816 */ /* 0x000fe200000000ba */
[----:B------:R1:W4:Y:S01]  /*5cc0*/  @P3 LDG.E.U8 R185, desc[UR14][R20.64] ;  /* 0x0000000e14b93981 */ /* 0x000322000c1e1100 */
[----:B0-----:R-:W-:-:S04]  /*5cd0*/  IADD3 R18, P1, R17, R6, RZ ;  /* 0x0000000611127210 */ /* 0x001fc80007f3e0ff */
[----:B------:R-:W-:Y:S02]  /*5ce0*/  LEA.HI.X.SX32 R19, R17, R11, 0x1, P1 ;  /* 0x0000000b11137211 */ /* 0x000fe400008f0eff */
[----:B-1----:R-:W-:-:S03]  /*5cf0*/  IADD3 R20, P1, R22, R6, RZ ;  /* 0x0000000616147210 */ /* 0x002fc60007f3e0ff */
[----:B------:R0:W4:Y:S01]  /*5d00*/  @P4 LDG.E.U8 R186, desc[UR14][R18.64] ;  /* 0x0000000e12ba4981 */ /* 0x000122000c1e1100 */
[----:B------:R-:W-:Y:S01]  /*5d10*/  PRMT R187, RZ, 0x7610, R187 ;  /* 0x00007610ffbb7816 */ /* 0x000fe200000000bb */
[----:B------:R-:W-:Y:S01]  /*5d20*/  IMAD R17, R12, 0xc, RZ ;  /* 0x0000000c0c117824 */ /* 0x000fe200078e02ff */
[----:B------:R-:W-:Y:S01]  /*5d30*/  LEA.HI.X.SX32 R21, R22, R11, 0x1, P1 ;  /* 0x0000000b16157211 */ /* 0x000fe200008f0eff */
[----:B------:R-:W-:Y:S01]  /*5d40*/  IMAD R22, R12, 0xd, RZ ;  /* 0x0000000d0c167824 */ /* 0x000fe200078e02ff */
[C---:B------:R-:W-:Y:S02]  /*5d50*/  ISETP.GT.AND P3, PT, R4.reuse, 0xc, PT ;  /* 0x0000000c0400780c */ /* 0x040fe40003f64270 */
[----:B------:R-:W-:Y:S01]  /*5d60*/  ISETP.GT.AND P4, PT, R4, 0xd, PT ;  /* 0x0000000d0400780c */ /* 0x000fe20003f84270 */
[----:B------:R1:W4:Y:S01]  /*5d70*/  @P0 LDG.E.U8 R187, desc[UR14][R20.64] ;  /* 0x0000000e14bb0981 */ /* 0x000322000c1e1100 */
[----:B0-----:R-:W-:Y:S02]  /*5d80*/  IADD3 R18, P2, R17, R6, RZ ;  /* 0x0000000611127210 */ /* 0x001fe40007f5e0ff */
[----:B------:R-:W-:-:S02]  /*5d90*/  PRMT R192, RZ, 0x7610, R192 ;  /* 0x00007610ffc07816 */ /* 0x000fc400000000c0 */
[----:B------:R-:W-:Y:S02]  /*5da0*/  PRMT R193, RZ, 0x7610, R193 ;  /* 0x00007610ffc17816 */ /* 0x000fe400000000c1 */
[----:B-1----:R-:W-:Y:S02]  /*5db0*/  IADD3 R20, P1, R22, R6, RZ ;  /* 0x0000000616147210 */ /* 0x002fe40007f3e0ff */
[-C--:B------:R-:W-:Y:S01]  /*5dc0*/  LEA.HI.X.SX32 R19, R17, R11.reuse, 0x1, P2 ;  /* 0x0000000b11137211 */ /* 0x080fe200010f0eff */
[----:B------:R-:W-:Y:S01]  /*5dd0*/  IMAD R17, R12, 0xe, RZ ;  /* 0x0000000e0c117824 */ /* 0x000fe200078e02ff */
[----:B------:R-:W-:Y:S02]  /*5de0*/  LEA.HI.X.SX32 R21, R22, R11, 0x1, P1 ;  /* 0x0000000b16157211 */ /* 0x000fe400008f0eff */
[C---:B------:R-:W-:Y:S01]  /*5df0*/  ISETP.GT.AND P0, PT, R4.reuse, 0xe, PT ;  /* 0x0000000e0400780c */ /* 0x040fe20003f04270 */
[----:B------:R0:W4:Y:S01]  /*5e00*/  @P3 LDG.E.U8 R192, desc[UR14][R18.64] ;  /* 0x0000000e12c03981 */ /* 0x000122000c1e1100 */
[----:B------:R-:W-:-:S03]  /*5e10*/  ISETP.GT.AND P3, PT, R4, 0xf, PT ;  /* 0x0000000f0400780c */ /* 0x000fc60003f64270 */
[----:B------:R1:W4:Y:S01]  /*5e20*/  @P4 LDG.E.U8 R193, desc[UR14][R20.64] ;  /* 0x0000000e14c14981 */ /* 0x000322000c1e1100 */
[----:B------:R-:W-:Y:S02]  /*5e30*/  PRMT R194, RZ, 0x7610, R194 ;  /* 0x00007610ffc27816 */ /* 0x000fe400000000c2 */
[----:B0-----:R-:W-:Y:S01]  /*5e40*/  IADD3 R18, P1, R17, R6, RZ ;  /* 0x0000000611127210 */ /* 0x001fe20007f3e0ff */
[----:B-1----:R-:W-:-:S03]  /*5e50*/  IMAD R21, R12, 0xf, RZ ;  /* 0x0000000f0c157824 */ /* 0x002fc600078e02ff */
[-C--:B------:R-:W-:Y:S01]  /*5e60*/  LEA.HI.X.SX32 R19, R17, R11.reuse, 0x1, P1 ;  /* 0x0000000b11137211 */ /* 0x080fe200008f0eff */
[----:B------:R-:W-:Y:S01]  /*5e70*/  IMAD.SHL.U32 R17, R12, 0x10, RZ ;  /* 0x000000100c117824 */ /* 0x000fe200078e00ff */
        /* <DEDUP_REMOVED lines=97> */
[----:B------:R-:W-:Y:S01]  /*6490*/  IMAD.SHL.U32 R17, R12, 0x20, RZ ;  /* 0x000000200c117824 */ /* 0x000fe200078e00ff */
        /* <DEDUP_REMOVED lines=11> */
[CC--:B------:R-:W-:Y:S01]  /*6550*/  IADD3 R22, P2, R21.reuse, R6.reuse, RZ ;  /* 0x0000000615167210 */ /* 0x0c0fe20007f5e0ff */
[----:B------:R0:W4:Y:S01]  /*6560*/  @P0 LDG.E.U8 R153, desc[UR14][R18.64] ;  /* 0x0000000e12990981 */ /* 0x000122000c1e1100 */
[----:B------:R-:W-:Y:S02]  /*6570*/  PRMT R154, RZ, 0x7610, R154 ;  /* 0x00007610ff9a7816 */ /* 0x000fe4000000009a */
[----:B------:R-:W-:Y:S02]  /*6580*/  LEA.HI.X.SX32 R23, R21, R11, 0x1, P2 ;  /* 0x0000000b15177211 */ /* 0x000fe400010f0eff */
[----:B------:R-:W-:-:S02]  /*6590*/  IADD3 R20, P1, R17, R6, RZ ;  /* 0x0000000611147210 */ /* 0x000fc40007f3e0ff */
[----:B------:R-:W-:Y:S01]  /*65a0*/  ISETP.GT.AND P0, PT, R4, 0x23, PT ;  /* 0x000000230400780c */ /* 0x000fe20003f04270 */
[----:B------:R1:W4:Y:S01]  /*65b0*/  @P3 LDG.E.U8 R154, desc[UR14][R22.64] ;  /* 0x0000000e169a3981 */ /* 0x000322000c1e1100 */
[C---:B0-----:R-:W-:Y:S01]  /*65c0*/  IMAD R18, R12.reuse, 0x23, RZ ;  /* 0x000000230c127824 */ /* 0x041fe200078e02ff */
[----:B------:R-:W-:Y:S02]  /*65d0*/  LEA.HI.X.SX32 R21, R17, R11, 0x1, P1 ;  /* 0x0000000b11157211 */ /* 0x000fe400008f0eff */
[----:B------:R-:W-:Y:S01]  /*65e0*/  PRMT R19, RZ, 0x7610, R19 ;  /* 0x00007610ff137816 */ /* 0x000fe20000000013 */
[----:B------:R-:W-:Y:S01]  /*65f0*/  IMAD R17, R12, 0x24, RZ ;  /* 0x000000240c117824 */ /* 0x000fe200078e02ff */
[----:B------:R-:W-:Y:S02]  /*6600*/  ISETP.GT.AND P3, PT, R4, 0x24, PT ;  /* 0x000000240400780c */ /* 0x000fe40003f64270 */
[----:B-1----:R-:W-:Y:S02]  /*6610*/  IADD3 R22, P1, R18, R6, RZ ;  /* 0x0000000612167210 */ /* 0x002fe40007f3e0ff */
[----:B------:R0:W4:Y:S01]  /*6620*/  @P4 LDG.E.U8 R19, desc[UR14][R20.64] ;  /* 0x0000000e14134981 */ /* 0x000122000c1e1100 */
[----:B------:R-:W-:-:S02]  /*6630*/  PRMT R155, RZ, 0x7610, R155 ;  /* 0x00007610ff9b7816 */ /* 0x000fc4000000009b */
[----:B------:R-:W-:Y:S01]  /*6640*/  LEA.HI.X.SX32 R23, R18, R11, 0x1, P1 ;  /* 0x0000000b12177211 */ /* 0x000fe200008f0eff */
[----:B------:R-:W-:Y:S01]  /*6650*/  IMAD R18, R12, 0x25, RZ ;  /* 0x000000250c127824 */ /* 0x000fe200078e02ff */
[----:B------:R-:W-:Y:S02]  /*6660*/  ISETP.GT.AND P4, PT, R4, 0x25, PT ;  /* 0x000000250400780c */ /* 0x000fe40003f84270 */
[----:B------:R-:W-:Y:S01]  /*6670*/  PRMT R152, RZ, 0x7610, R152 ;  /* 0x00007610ff987816 */ /* 0x000fe20000000098 */
[----:B------:R1:W4:Y:S01]  /*6680*/  @P0 LDG.E.U8 R155, desc[UR14][R22.64] ;  /* 0x0000000e169b0981 */ /* 0x000322000c1e1100 */
[----:B0-----:R-:W-:-:S04]  /*6690*/  IADD3 R20, P2, R17, R6, RZ ;  /* 0x0000000611147210 */ /* 0x001fc80007f5e0ff */
[----:B------:R-:W-:Y:S01]  /*66a0*/  LEA.HI.X.SX32 R21, R17, R11, 0x1, P2 ;  /* 0x0000000b11157211 */ /* 0x000fe200010f0eff */
[----:B------:R-:W-:Y:S01]  /*66b0*/  IMAD R17, R12, 0x26, RZ ;  /* 0x000000260c117824 */ /* 0x000fe200078e02ff */
[----:B-1----:R-:W-:-:S03]  /*66c0*/  IADD3 R22, P1, R18, R6, RZ ;  /* 0x0000000612167210 */ /* 0x002fc60007f3e0ff */
[----:B------:R0:W4:Y:S01]  /*66d0*/  @P3 LDG.E.U8 R152, desc[UR14][R20.64] ;  /* 0x0000000e14983981 */ /* 0x000122000c1e1100 */
[----:B------:R-:W-:Y:S02]  /*66e0*/  PRMT R156, RZ, 0x7610, R156 ;  /* 0x00007610ff9c7816 */ /* 0x000fe4000000009c */
[----:B------:R-:W-:Y:S02]  /*66f0*/  ISETP.GT.AND P0, PT, R4, 0x26, PT ;  /* 0x000000260400780c */ /* 0x000fe40003f04270 */
[----:B------:R-:W-:Y:S01]  /*6700*/  LEA.HI.X.SX32 R23, R18, R11, 0x1, P1 ;  /* 0x0000000b12177211 */ /* 0x000fe200008f0eff */
[----:B------:R-:W-:Y:S01]  /*6710*/  IMAD R18, R12, 0x27, RZ ;  /* 0x000000270c127824 */ /* 0x000fe200078e02ff */
[----:B0-----:R-:W-:-:S03]  /*6720*/  IADD3 R20, P1, R17, R6, RZ ;  /* 0x0000000611147210 */ /* 0x001fc60007f3e0ff */
[----:B------:R0:W4:Y:S01]  /*6730*/  @P4 LDG.E.U8 R156, desc[UR14][R22.64] ;  /* 0x0000000e169c4981 */ /* 0x000122000c1e1100 */
[C---:B------:R-:W-:Y:S02]  /*6740*/  ISETP.GT.AND P4, PT, R4.reuse, 0x28, PT ;  /* 0x000000280400780c */ /* 0x040fe40003f84270 */
[----:B------:R-:W-:Y:S02]  /*6750*/  LEA.HI.X.SX32 R21, R17, R11, 0x1, P1 ;  /* 0x0000000b11157211 */ /* 0x000fe400008f0eff */
[----:B------:R-:W-:Y:S02]  /*6760*/  PRMT R17, RZ, 0x7610, R17 ;  /* 0x00007610ff117816 */ /* 0x000fe40000000011 */
[----:B------:R-:W-:Y:S01]  /*6770*/  ISETP.GT.AND P3, PT, R4, 0x27, PT ;  /* 0x000000270400780c */ /* 0x000fe20003f64270 */
[----:B0-----:R-:W-:Y:S01]  /*6780*/  IMAD R23, R12, 0x28, RZ ;  /* 0x000000280c177824 */ /* 0x001fe200078e02ff */
[-C--:B------:R-:W-:Y:S02]  /*6790*/  IADD3 R158, P2, R18, R6.reuse, RZ ;  /* 0x00000006129e7210 */ /* 0x080fe40007f5e0ff */
[----:B------:R0:W4:Y:S02]  /*67a0*/  @P0 LDG.E.U8 R17, desc[UR14][R20.64] ;  /* 0x0000000e14110981 */ /* 0x000124000c1e1100 */
[----:B------:R-:W-:-:S02]  /*67b0*/  IADD3 R22, P1, R23, R6, RZ ;  /* 0x0000000617167210 */ /* 0x000fc40007f3e0ff */
[-C--:B------:R-:W-:Y:S01]  /*67c0*/  LEA.HI.X.SX32 R159, R18, R11.reuse, 0x1, P2 ;  /* 0x0000000b129f7211 */ /* 0x080fe200010f0eff */
[----:B------:R-:W-:Y:S01]  /*67d0*/  IMAD R18, R12, 0x29, RZ ;  /* 0x000000290c127824 */ /* 0x000fe200078e02ff */
[----:B------:R-:W-:Y:S02]  /*67e0*/  ISETP.GT.AND P0, PT, R4, 0x29, PT ;  /* 0x000000290400780c */ /* 0x000fe40003f04270 */
[----:B------:R-:W-:Y:S02]  /*67f0*/  LEA.HI.X.SX32 R23, R23, R11, 0x1, P1 ;  /* 0x0000000b17177211 */ /* 0x000fe400008f0eff */
[----:B0-----:R-:W-:Y:S02]  /*6800*/  PRMT R20, RZ, 0x7610, R20 ;  /* 0x00007610ff147816 */ /* 0x001fe40000000014 */
[----:B------:R-:W-:Y:S02]  /*6810*/  PRMT R21, RZ, 0x7610, R21 ;  /* 0x00007610ff157816 */ /* 0x000fe40000000015 */
[----:B------:R-:W-:-:S02]  /*6820*/  IADD3 R188, P1, R18, R6, RZ ;  /* 0x0000000612bc7210 */ /* 0x000fc40007f3e0ff */
[----:B------:R0:W4:Y:S01]  /*6830*/  @P4 LDG.E.U8 R20, desc[UR14][R22.64] ;  /* 0x0000000e16144981 */ /* 0x000122000c1e1100 */
[----:B------:R-:W-:Y:S01]  /*6840*/  IMAD R157, R12, 0x2b, RZ ;  /* 0x0000002b0c9d7824 */ /* 0x000fe200078e02ff */
[----:B------:R-:W-:Y:S02]  /*6850*/  LEA.HI.X.SX32 R189, R18, R11, 0x1, P1 ;  /* 0x0000000b12bd7211 */ /* 0x000fe400008f0eff */
[----:B------:R1:W4:Y:S01]  /*6860*/  @P3 LDG.E.U8 R21, desc[UR14][R158.64] ;  /* 0x0000000e9e153981 */ /* 0x000322000c1e1100 */
[C---:B------:R-:W-:Y:S02]  /*6870*/  ISETP.GT.AND P3, PT, R4.reuse, 0x2a, PT ;  /* 0x0000002a0400780c */ /* 0x040fe40003f64270 */
[----:B------:R-:W-:Y:S01]  /*6880*/  ISETP.GT.AND P4, PT, R4, 0x2b, PT ;  /* 0x0000002b0400780c */ /* 0x000fe20003f84270 */
[----:B0-----:R-:W-:Y:S01]  /*6890*/  IMAD R22, R12, 0x2a, RZ ;  /* 0x0000002a0c167824 */ /* 0x001fe200078e02ff */
[----:B------:R-:W-:-:S04]  /*68a0*/  PRMT R23, RZ, 0x7610, R23 ;  /* 0x00007610ff177816 */ /* 0x000fc80000000017 */
[-C--:B-1----:R-:W-:Y:S02]  /*68b0*/  IADD3 R158, P2, R22, R6.reuse, RZ ;  /* 0x00000006169e7210 */ /* 0x082fe40007f5e0ff */
[----:B------:R0:W4:Y:S01]  /*68c0*/  @P0 LDG.E.U8 R23, desc[UR14][R188.64] ;  /* 0x0000000ebc170981 */ /* 0x000122000c1e1100 */
[----:B------:R-:W-:Y:S01]  /*68d0*/  PRMT R18, RZ, 0x7610, R18 ;  /* 0x00007610ff127816 */ /* 0x000fe20000000012 */
[----:B------:R-:W-:Y:S01]  /*68e0*/  IMAD R190, R12, 0x2c, RZ ;  /* 0x0000002c0cbe7824 */ /* 0x000fe200078e02ff */
[----:B------:R-:W-:Y:S02]  /*68f0*/  LEA.HI.X.SX32 R159, R22, R11, 0x1, P2 ;  /* 0x0000000b169f7211 */ /* 0x000fe400010f0eff */
[----:B------:R-:W-:Y:S02]  /*6900*/  PRMT R22, RZ, 0x7610, R22 ;  /* 0x00007610ff167816 */ /* 0x000fe40000000016 */
[----:B0-----:R-:W-:Y:S01]  /*6910*/  IADD3 R188, P1, R157, R6, RZ ;  /* 0x000000069dbc7210 */ /* 0x001fe20007f3e0ff */
[----:B------:R0:W4:Y:S01]  /*6920*/  @P3 LDG.E.U8 R18, desc[UR14][R158.64] ;  /* 0x0000000e9e123981 */ /* 0x000122000c1e1100 */
[----:B------:R-:W-:-:S02]  /*6930*/  ISETP.GT.AND P0, PT, R4, 0x2c, PT ;  /* 0x0000002c0400780c */ /* 0x000fc40003f04270 */
[----:B------:R-:W-:Y:S01]  /*6940*/  LEA.HI.X.SX32 R189, R157, R11, 0x1, P1 ;  /* 0x0000000b9dbd7211 */ /* 0x000fe200008f0eff */
[----:B------:R-:W-:Y:S01]  /*6950*/  IMAD R196, R12, 0x2e, RZ ;  /* 0x0000002e0cc47824 */ /* 0x000fe200078e02ff */
[----:B------:R-:W-:-:S03]  /*6960*/  ISETP.GT.AND P3, PT, R4, 0x2d, PT ;  /* 0x0000002d0400780c */ /* 0x000fc60003f64270 */
[----:B------:R1:W4:Y:S01]  /*6970*/  @P4 LDG.E.U8 R22, desc[UR14][R188.64] ;  /* 0x0000000ebc164981 */ /* 0x000322000c1e1100 */
[C---:B0-----:R-:W-:Y:S02]  /*6980*/  IADD3 R158, P1, R190.reuse, R6, RZ ;  /* 0x00000006be9e7210 */ /* 0x041fe40007f3e0ff */
[----:B------:R-:W-:Y:S02]  /*6990*/  PRMT R157, RZ, 0x7610, R157 ;  /* 0x00007610ff9d7816 */ /* 0x000fe4000000009d */
[----:B------:R-:W-:Y:S01]  /*69a0*/  LEA.HI.X.SX32 R159, R190, R11, 0x1, P1 ;  /* 0x0000000bbe9f7211 */ /* 0x000fe200008f0eff */
[----:B-1----:R-:W-:Y:S01]  /*69b0*/  IMAD R189, R12, 0x2d, RZ ;  /* 0x0000002d0cbd7824 */ /* 0x002fe200078e02ff */
[----:B------:R-:W-:-:S03]  /*69c0*/  ISETP.GT.AND P4, PT, R4, 0x2e, PT ;  /* 0x0000002e0400780c */ /* 0x000fc60003f84270 */
[----:B------:R0:W4:Y:S01]  /*69d0*/  @P0 LDG.E.U8 R157, desc[UR14][R158.64] ;  /* 0x0000000e9e9d0981 */ /* 0x000122000c1e1100 */
[-C--:B------:R-:W-:Y:S02]  /*69e0*/  IADD3 R188, P1, R196, R6.reuse, RZ ;  /* 0x00000006c4bc7210 */ /* 0x080fe40007f3e0ff */
[C---:B------:R-:W-:Y:S01]  /*69f0*/  IADD3 R190, P2, R189.reuse, R6, RZ ;  /* 0x00000006bdbe7210 */ /* 0x040fe20007f5e0ff */
[----:B------:R-:W-:Y:S01]  /*6a00*/  IMAD R197, R12, 0x2f, RZ ;  /* 0x0000002f0cc57824 */ /* 0x000fe200078e02ff */
[----:B------:R-:W-:Y:S02]  /*6a10*/  ISETP.GT.AND P0, PT, R4, 0x2f, PT ;  /* 0x0000002f0400780c */ /* 0x000fe40003f04270 */
[----:B------:R-:W-:Y:S02]  /*6a20*/  LEA.HI.X.SX32 R191, R189, R11, 0x1, P2 ;  /* 0x0000000bbdbf7211 */ /* 0x000fe400010f0eff */
[----:B0-----:R-:W-:Y:S02]  /*6a30*/  PRMT R159, RZ, 0x7610, R159 ;  /* 0x00007610ff9f7816 */ /* 0x001fe4000000009f */
[----:B------:R-:W-:-:S02]  /*6a40*/  PRMT R158, RZ, 0x7610, R158 ;  /* 0x00007610ff9e7816 */ /* 0x000fc4000000009e */
[----:B------:R-:W-:Y:S02]  /*6a50*/  LEA.HI.X.SX32 R189, R196, R11, 0x1, P1 ;  /* 0x0000000bc4bd7211 */ /* 0x000fe400008f0eff */
[----:B------:R0:W4:Y:S01]  /*6a60*/  @P3 LDG.E.U8 R159, desc[UR14][R190.64] ;  /* 0x0000000ebe9f3981 */ /* 0x000122000c1e1100 */
[----:B------:R-:W-:-:S03]  /*6a70*/  ISETP.GT.AND P2, PT, R4, 0x30, PT ;  /* 0x000000300400780c */ /* 0x000fc60003f44270 */
[----:B------:R1:W4:Y:S01]  /*6a80*/  @P4 LDG.E.U8 R158, desc[UR14][R188.64] ;  /* 0x0000000ebc9e4981 */ /* 0x000322000c1e1100 */
[----:B------:R-:W-:Y:S02]  /*6a90*/  PRMT R196, RZ, 0x7610, R196 ;  /* 0x00007610ffc47816 */ /* 0x000fe400000000c4 */
[----:B0-----:R-:W-:Y:S01]  /*6aa0*/  IADD3 R190, P1, R197, R6, RZ ;  /* 0x00000006c5be7210 */ /* 0x001fe20007f3e0ff */
[----:B-1----:R-:W-:-:S03]  /*6ab0*/  IMAD R189, R12, 0x30, RZ ;  /* 0x000000300cbd7824 */ /* 0x002fc600078e02ff */
[----:B------:R-:W-:Y:S02]  /*6ac0*/  LEA.HI.X.SX32 R191, R197, R11, 0x1, P1 ;  /* 0x0000000bc5bf7211 */ /* 0x000fe400008f0eff */
[----:B------:R-:W-:-:S03]  /*6ad0*/  IADD3 R188, P1, R189, R6, RZ ;  /* 0x00000006bdbc7210 */ /* 0x000fc60007f3e0ff */
[----:B------:R0:W4:Y:S01]  /*6ae0*/  @P0 LDG.E.U8 R196, desc[UR14][R190.64] ;  /* 0x0000000ebec40981 */ /* 0x000122000c1e1100 */
[----:B------:R-:W-:Y:S02]  /*6af0*/  LEA.HI.X.SX32 R189, R189, R11, 0x1, P1 ;  /* 0x0000000bbdbd7211 */ /* 0x000fe400008f0eff */
[----:B------:R-:W-:Y:S02]  /*6b00*/  ISETP.GT.AND P1, PT, R4, 0x31, PT ;  /* 0x000000310400780c */ /* 0x000fe40003f24270 */
[----:B0-----:R-:W-:Y:S01]  /*6b10*/  PRMT R190, RZ, 0x7610, R190 ;  /* 0x00007610ffbe7816 */ /* 0x001fe200000000be */
[----:B------:R-:W-:-:S05]  /*6b20*/  IMAD R191, R12, 0x31, RZ ;  /* 0x000000310cbf7824 */ /* 0x000fca00078e02ff */
[----:B------:R0:W4:Y:S02]  /*6b30*/  @P2 LDG.E.U8 R190, desc[UR14][R188.64] ;  /* 0x0000000ebcbe2981 */ /* 0x000124000c1e1100 */
[----:B0-----:R-:W-:-:S04]  /*6b40*/  IADD3 R188, P0, R191, R6, RZ ;  /* 0x00000006bfbc7210 */ /* 0x001fc80007f1e0ff */
[----:B------:R-:W-:Y:S02]  /*6b50*/  LEA.HI.X.SX32 R189, R191, R11, 0x1, P0 ;  /* 0x0000000bbfbd7211 */ /* 0x000fe400000f0eff */
[----:B------:R-:W-:-:S06]  /*6b60*/  PRMT R191, RZ, 0x7610, R191 ;  /* 0x00007610ffbf7816 */ /* 0x000fcc00000000bf */
[----:B------:R0:W4:Y:S01]  /*6b70*/  @P1 LDG.E.U8 R191, desc[UR14][R188.64] ;  /* 0x0000000ebcbf1981 */ /* 0x000122000c1e1100 */
[----:B------:R-:W-:Y:S01]  /*6b80*/  ISETP.GT.AND P1, PT, R4, 0x32, PT ;  /* 0x000000320400780c */ /* 0x000fe20003f24270 */
[----:B0-----:R-:W-:Y:S01]  /*6b90*/  IMAD R189, R12, 0x32, RZ ;  /* 0x000000320cbd7824 */ /* 0x001fe200078e02ff */
[----:B------:R-:W-:-:S04]  /*6ba0*/  PRMT R197, RZ, 0x7610, R197 ;  /* 0x00007610ffc57816 */ /* 0x000fc800000000c5 */
[----:B------:R-:W-:-:S04]  /*6bb0*/  IADD3 R188, P0, R189, R6, RZ ;  /* 0x00000006bdbc7210 */ /* 0x000fc80007f1e0ff */
[----:B------:R-:W-:-:S05]  /*6bc0*/  LEA.HI.X.SX32 R189, R189, R11, 0x1, P0 ;  /* 0x0000000bbdbd7211 */ /* 0x000fca00000f0eff */
        /* <DEDUP_REMOVED lines=79> */
[----:B--2---:R-:W-:Y:S02]  /*70c0*/  LOP3.LUT R162, R162, 0xffff, RZ, 0xc0, !PT ;  /* 0x0000ffffa2a27812 */ /* 0x004fe400078ec0ff */
[----:B---3--:R-:W-:Y:S02]  /*70d0*/  LOP3.LUT R163, R163, 0xffff, RZ, 0xc0, !PT ;  /* 0x0000ffffa3a37812 */ /* 0x008fe400078ec0ff */
[----:B----4-:R-:W-:Y:S02]  /*70e0*/  LOP3.LUT R180, R180, 0xffff, RZ, 0xc0, !PT ;  /* 0x0000ffffb4b47812 */ /* 0x010fe400078ec0ff */
[----:B------:R-:W-:Y:S02]  /*70f0*/  LOP3.LUT R181, R181, 0xffff, RZ, 0xc0, !PT ;  /* 0x0000ffffb5b57812 */ /* 0x000fe400078ec0ff */
[----:B------:R-:W-:Y:S02]  /*7100*/  LOP3.LUT R182, R182, 0xffff, RZ, 0xc0, !PT ;  /* 0x0000ffffb6b67812 */ /* 0x000fe400078ec0ff */
[----:B------:R-:W-:-:S02]  /*7110*/  LOP3.LUT R183, R183, 0xffff, RZ, 0xc0, !PT ;  /* 0x0000ffffb7b77812 */ /* 0x000fc400078ec0ff */
[----:B------:R-:W-:Y:S02]  /*7120*/  LOP3.LUT R184, R184, 0xffff, RZ, 0xc0, !PT ;  /* 0x0000ffffb8b87812 */ /* 0x000fe400078ec0ff */
[----:B------:R-:W-:Y:S02]  /*7130*/  LOP3.LUT R185, R185, 0xffff, RZ, 0xc0, !PT ;  /* 0x0000ffffb9b97812 */ /* 0x000fe400078ec0ff */
[----:B------:R-:W-:Y:S02]  /*7140*/  LOP3.LUT R186, R186, 0xffff, RZ, 0xc0, !PT ;  /* 0x0000ffffbaba7812 */ /* 0x000fe400078ec0ff */
[----:B------:R-:W-:Y:S02]  /*7150*/  LOP3.LUT R187, R187, 0xffff, RZ, 0xc0, !PT ;  /* 0x0000ffffbbbb7812 */ /* 0x000fe400078ec0ff */
[----:B------:R-:W-:Y:S02]  /*7160*/  LOP3.LUT R192, R192, 0xffff, RZ, 0xc0, !PT ;  /* 0x0000ffffc0c07812 */ /* 0x000fe400078ec0ff */
[----:B------:R-:W-:-:S02]  /*7170*/  LOP3.LUT R193, R193, 0xffff, RZ, 0xc0, !PT ;  /* 0x0000ffffc1c17812 */ /* 0x000fc400078ec0ff */
[----:B------:R-:W-:Y:S02]  /*7180*/  LOP3.LUT R160, R160, 0xffff, RZ, 0xc0, !PT ;  /* 0x0000ffffa0a07812 */ /* 0x000fe400078ec0ff */
[----:B------:R-:W-:Y:S02]  /*7190*/  LOP3.LUT R194, R194, 0xffff, RZ, 0xc0, !PT ;  /* 0x0000ffffc2c27812 */ /* 0x000fe400078ec0ff */
[----:B------:R-:W-:Y:S02]  /*71a0*/  LOP3.LUT R195, R195, 0xffff, RZ, 0xc0, !PT ;  /* 0x0000ffffc3c37812 */ /* 0x000fe400078ec0ff */
[----:B------:R-:W-:Y:S02]  /*71b0*/  LOP3.LUT R161, R161, 0xffff, RZ, 0xc0, !PT ;  /* 0x0000ffffa1a17812 */ /* 0x000fe400078ec0ff */
[----:B0-----:R-:W-:Y:S02]  /*71c0*/  PRMT R188, R162, 0x3340, R163 ;  /* 0x00003340a2bc7816 */ /* 0x001fe400000000a3 */
[----:B------:R-:W-:-:S02]  /*71d0*/  PRMT R180, R180, 0x3340, R181 ;  /* 0x00003340b4b47816 */ /* 0x000fc400000000b5 */
[----:B------:R-:W-:Y:S02]  /*71e0*/  PRMT R182, R182, 0x3340, R183 ;  /* 0x00003340b6b67816 */ /* 0x000fe400000000b7 */
[----:B------:R-:W-:Y:S02]  /*71f0*/  PRMT R184, R184, 0x3340, R185 ;  /* 0x00003340b8b87816 */ /* 0x000fe400000000b9 */
[----:B------:R-:W-:Y:S02]  /*7200*/  PRMT R162, R186, 0x3340, R187 ;  /* 0x00003340baa27816 */ /* 0x000fe400000000bb */
[----:B------:R-:W-:Y:S02]  /*7210*/  PRMT R192, R192, 0x3340, R193 ;  /* 0x00003340c0c07816 */ /* 0x000fe400000000c1 */
[----:B------:R-:W-:Y:S02]  /*7220*/  PRMT R163, R194, 0x3340, R195 ;  /* 0x00003340c2a37816 */ /* 0x000fe400000000c3 */
[----:B------:R-:W-:-:S02]  /*7230*/  PRMT R160, R160, 0x3340, R161 ;  /* 0x00003340a0a07816 */ /* 0x000fc400000000a1 */
[----:B------:R-:W-:Y:S02]  /*7240*/  PRMT R161, R180, 0x5410, R182 ;  /* 0x00005410b4a17816 */ /* 0x000fe400000000b6 */
[----:B------:R-:W-:Y:S02]  /*7250*/  PRMT R162, R184, 0x5410, R162 ;  /* 0x00005410b8a27816 */ /* 0x000fe400000000a2 */
[----:B------:R-:W-:Y:S02]  /*7260*/  PRMT R163, R192, 0x5410, R163 ;  /* 0x00005410c0a37816 */ /* 0x000fe400000000a3 */
[----:B------:R-:W-:Y:S01]  /*7270*/  PRMT R160, R160, 0x5410, R188 ;  /* 0x00005410a0a07816 */ /* 0x000fe200000000bc */
[----:B------:R-:W-:Y:S01]  /*7280*/  BAR.SYNC.DEFER_BLOCKING 0x0 ;  /* 0x0000000000007b1d */ /* 0x000fe20000010000 */
[----:B------:R-:W-:-:S05]  /*7290*/  ISETP.GE.AND P0, PT, R5, R4, PT ;  /* 0x000000040500720c */ /* 0x000fca0003f06270 */
[----:B------:R0:W-:Y:S04]  /*72a0*/  STL [R1+0x1bc], R6 ;  /* 0x0001bc0601007387 */ /* 0x0001e80000100800 */
[----:B0-----:R-:W2:Y:S04]  /*72b0*/  LDL R6, [R1+0x138] ;  /* 0x0001380001067983 */ /* 0x001ea80000100800 */
[----:B------:R0:W-:Y:S04]  /*72c0*/  STS.128 [R2+UR12], R160 ;  /* 0x000000a002007988 */ /* 0x0001e80008000c0c */
[----:B0-----:R-:W3:Y:S04]  /*72d0*/  LDL R162, [R1+0x15c] ;  /* 0x00015c0001a27983 */ /* 0x001ee80000100800 */
[----:B------:R-:W4:Y:S04]  /*72e0*/  LDL R163, [R1+0x13c] ;  /* 0x00013c0001a37983 */ /* 0x000f280000100800 */
[----:B------:R-:W2:Y:S04]  /*72f0*/  LDL R2, [R1+0x11c] ;  /* 0x00011c0001027983 */ /* 0x000ea80000100800 */
[----:B------:R-:W4:Y:S01]  /*7300*/  LDL.LU R5, [R1+0x158] ;  /* 0x0001580001057983 */ /* 0x000f220000300800 */
[----:B------:R-:W-:-:S02]  /*7310*/  IADD3 RZ, P1, R3, R7, RZ ;  /* 0x0000000703ff7210 */ /* 0x000fc40007f3e0ff */
[----:B------:R-:W-:Y:S01]  /*7320*/  SHF.R.S32.HI R12, RZ, 0x1f, R3 ;  /* 0x0000001fff0c7819 */ /* 0x000fe20000011403 */
[----:B------:R-:W-:Y:S01]  /*7330*/  IMAD.IADD R160, R3, 0x1, R7 ;  /* 0x0000000103a07824 */ /* 0x000fe200078e0207 */
[----:B------:R-:W-:-:S03]  /*7340*/  PRMT R180, RZ, 0x7610, R180 ;  /* 0x00007610ffb47816 */ /* 0x000fc600000000b4 */
[C---:B------:R-:W-:Y:S01]  /*7350*/  IMAD.X R161, R12.reuse, 0x1, R233, P1 ;  /* 0x000000010ca17824 */ /* 0x040fe200008e06e9 */
[C---:B------:R-:W-:Y:S02]  /*7360*/  IADD3 RZ, P1, R3.reuse, R9, RZ ;  /* 0x0000000903ff7210 */ /* 0x040fe40007f3e0ff */
[----:B------:R-:W-:Y:S02]  /*7370*/  PRMT R181, RZ, 0x7610, R181 ;  /* 0x00007610ffb57816 */ /* 0x000fe400000000b5 */
[----:B------:R0:W2:Y:S01]  /*7380*/  @!P0 LDG.E.U8 R180, desc[UR14][R160.64] ;  /* 0x0000000ea0b48981 */ /* 0x0000a2000c1e1100 */
[----:B------:R-:W-:Y:S01]  /*7390*/  PRMT R182, RZ, 0x7610, R182 ;  /* 0x00007610ffb67816 */ /* 0x000fe200000000b6 */
[C---:B0-----:R-:W-:Y:S02]  /*73a0*/  IMAD.IADD R160, R3.reuse, 0x1, R9 ;  /* 0x0000000103a07824 */ /* 0x041fe400078e0209 */
[----:B------:R-:W-:Y:S01]  /*73b0*/  IMAD.X R161, R12, 0x1, R231, P1 ;  /* 0x000000010ca17824 */ /* 0x000fe200008e06e7 */
[----:B------:R-:W-:-:S04]  /*73c0*/  IADD3 RZ, P1, R3, R16, RZ ;  /* 0x0000001003ff7210 */ /* 0x000fc80007f3e0ff */
[----:B------:R0:W2:Y:S02]  /*73d0*/  @!P0 LDG.E.U8 R181, desc[UR14][R160.64] ;  /* 0x0000000ea0b58981 */ /* 0x0000a4000c1e1100 */
[----:B0-----:R-:W-:Y:S02]  /*73e0*/  IMAD.IADD R160, R3, 0x1, R16 ;  /* 0x0000000103a07824 */ /* 0x001fe400078e0210 */
[----:B------:R-:W-:-:S05]  /*73f0*/  IMAD.X R161, R12, 0x1, R229, P1 ;  /* 0x000000010ca17824 */ /* 0x000fca00008e06e5 */
[----:B------:R0:W2:Y:S01]  /*7400*/  @!P0 LDG.E.U8 R182, desc[UR14][R160.64] ;  /* 0x0000000ea0b68981 */ /* 0x0000a2000c1e1100 */
[----:B------:R-:W-:Y:S02]  /*7410*/  PRMT R183, RZ, 0x7610, R183 ;  /* 0x00007610ffb77816 */ /* 0x000fe400000000b7 */
[----:B0-----:R-:W-:-:S05]  /*7420*/  IADD3 R160, P1, R3, R0, RZ ;  /* 0x0000000003a07210 */ /* 0x001fca0007f3e0ff */
[----:B------:R-:W-:-:S05]  /*7430*/  IMAD.X R161, R12, 0x1, R15, P1 ;  /* 0x000000010ca17824 */ /* 0x000fca00008e060f */
[----:B------:R3:W2:Y:S01]  /*7440*/  @!P0 LDG.E.U8 R183, desc[UR14][R160.64] ;  /* 0x0000000ea0b78981 */ /* 0x0006a2000c1e1100 */
[----:B------:R-:W-:Y:S02]  /*7450*/  PRMT R184, RZ, 0x7610, R184 ;  /* 0x00007610ffb87816 */ /* 0x000fe400000000b8 */
[----:B------:R-:W-:Y:S02]  /*7460*/  PRMT R185, RZ, 0x7610, R185 ;  /* 0x00007610ffb97816 */ /* 0x000fe400000000b9 */
[----:B---3--:R-:W-:-:S05]  /*7470*/  IADD3 R160, P1, R3, R162, RZ ;  /* 0x000000a203a07210 */ /* 0x008fca0007f3e0ff */
[----:B----4-:R-:W-:-:S05]  /*7480*/  IMAD.X R161, R12, 0x1, R5, P1 ;  /* 0x000000010ca17824 */ /* 0x010fca00008e0605 */
[----:B------:R0:W3:Y:S02]  /*7490*/  @!P0 LDG.E.U8 R184, desc[UR14][R160.64] ;  /* 0x0000000ea0b88981 */ /* 0x0000e4000c1e1100 */
[----:B0-----:R-:W-:-:S05]  /*74a0*/  IADD3 R160, P1, R3, R163, RZ ;  /* 0x000000a303a07210 */ /* 0x001fca0007f3e0ff */
[----:B--2---:R-:W-:Y:S01]  /*74b0*/  IMAD.X R161, R12, 0x1, R6, P1 ;  /* 0x000000010ca17824 */ /* 0x004fe200008e0606 */
[----:B------:R0:W-:Y:S04]  /*74c0*/  STL [R1+0x17c], R5 ;  /* 0x00017c0501007387 */ /* 0x0001e80000100800 */
[----:B------:R1:W2:Y:S01]  /*74d0*/  @!P0 LDG.E.U8 R185, desc[UR14][R160.64] ;  /* 0x0000000ea0b98981 */ /* 0x0002a2000c1e1100 */
[----:B------:R-:W-:Y:S02]  /*74e0*/  PRMT R186, RZ, 0x7610, R186 ;  /* 0x00007610ffba7816 */ /* 0x000fe400000000ba */
[----:B------:R-:W-:Y:S01]  /*74f0*/  PRMT R187, RZ, 0x7610, R187 ;  /* 0x00007610ffbb7816 */ /* 0x000fe200000000bb */
[----:B------:R-:W4:Y:S04]  /*7500*/  LDL R163, [R1+0xd8] ;  /* 0x0000d80001a37983 */ /* 0x000f280000100800 */
[----:B------:R-:W3:Y:S04]  /*7510*/  LDL R162, [R1+0xbc] ;  /* 0x0000bc0001a27983 */ /* 0x000ee80000100800 */
[----:B------:R-:W2:Y:S01]  /*7520*/  LDL R161, [R1+0x118] ;  /* 0x0001180001a17983 */ /* 0x000ea20000100800 */
[----:B-1----:R-:W-:-:S03]  /*7530*/  IADD3 R160, P1, R3, R2, RZ ;  /* 0x0000000203a07210 */ /* 0x002fc60007f3e0ff */
[----:B------:R-:W3:Y:S04]  /*7540*/  LDL R6, [R1+0xb8] ;  /* 0x0000b80001067983 */ /* 0x000ee80000100800 */
[----:B0-----:R-:W3:Y:S04]  /*7550*/  LDL R5, [R1+0x9c] ;  /* 0x00009c0001057983 */ /* 0x001ee80000100800 */
[----:B------:R-:W3:Y:S01]  /*7560*/  LDL R2, [R1+0x98] ;  /* 0x0000980001027983 */ /* 0x000ee20000100800 */
[----:B--2---:R-:W-:-:S05]  /*7570*/  IMAD.X R161, R12, 0x1, R161, P1 ;  /* 0x000000010ca17824 */ /* 0x004fca00008e06a1 */
[----:B------:R0:W2:Y:S04]  /*7580*/  @!P0 LDG.E.U8 R186, desc[UR14][R160.64] ;  /* 0x0000000ea0ba8981 */ /* 0x0000a8000c1e1100 */
[----:B------:R-:W0:Y:S02]  /*7590*/  LDL R161, [R1+0xfc] ;  /* 0x0000fc0001a17983 */ /* 0x000e240000100800 */
[----:B0-----:R-:W-:Y:S02]  /*75a0*/  IADD3 R160, P1, R3, R161, RZ ;  /* 0x000000a103a07210 */ /* 0x001fe40007f3e0ff */
[----:B------:R-:W4:Y:S03]  /*75b0*/  LDL R161, [R1+0xf8] ;  /* 0x0000f80001a17983 */ /* 0x000f260000100800 */
[----:B----4-:R-:W-:-:S05]  /*75c0*/  IMAD.X R161, R12, 0x1, R161, P1 ;  /* 0x000000010ca17824 */ /* 0x010fca00008e06a1 */
[----:B------:R0:W4:Y:S04]  /*75d0*/  @!P0 LDG.E.U8 R187, desc[UR14][R160.64] ;  /* 0x0000000ea0bb8981 */ /* 0x000128000c1e1100 */
[----:B------:R-:W0:Y:S01]  /*75e0*/  LDL R161, [R1+0xdc] ;  /* 0x0000dc0001a17983 */ /* 0x000e220000100800 */
[----:B------:R-:W-:Y:S02]  /*75f0*/  PRMT R188, RZ, 0x7610, R188 ;  /* 0x00007610ffbc7816 */ /* 0x000fe400000000bc */
[----:B------:R-:W-:Y:S02]  /*7600*/  PRMT R189, RZ, 0x7610, R189 ;  /* 0x00007610ffbd7816 */ /* 0x000fe400000000bd */
[----:B------:R-:W-:Y:S02]  /*7610*/  LOP3.LUT R166, R166, 0xffff, RZ, 0xc0, !PT ;  /* 0x0000ffffa6a67812 */ /* 0x000fe400078ec0ff */
[----:B------:R-:W-:-:S02]  /*7620*/  LOP3.LUT R167, R167, 0xffff, RZ, 0xc0, !PT ;  /* 0x0000ffffa7a77812 */ /* 0x000fc400078ec0ff */
[----:B------:R-:W-:Y:S02]  /*7630*/  LOP3.LUT R178, R178, 0xffff, RZ, 0xc0, !PT ;  /* 0x0000ffffb2b27812 */ /* 0x000fe400078ec0ff */
[----:B------:R-:W-:Y:S02]  /*7640*/  LOP3.LUT R179, R179, 0xffff, RZ, 0xc0, !PT ;  /* 0x0000ffffb3b37812 */ /* 0x000fe400078ec0ff */
[----:B0-----:R-:W-:-:S05]  /*7650*/  IADD3 R160, P1, R3, R161, RZ ;  /* 0x000000a103a07210 */ /* 0x001fca0007f3e0ff */
[----:B------:R-:W-:-:S05]  /*7660*/  IMAD.X R161, R12, 0x1, R163, P1 ;  /* 0x000000010ca17824 */ /* 0x000fca00008e06a3 */
[----:B------:R3:W4:Y:S02]  /*7670*/  @!P0 LDG.E.U8 R188, desc[UR14][R160.64] ;  /* 0x0000000ea0bc8981 */ /* 0x000724000c1e1100 */
[----:B---3--:R-:W-:-:S05]  /*7680*/  IADD3 R160, P1, R3, R162, RZ ;  /* 0x000000a203a07210 */ /* 0x008fca0007f3e0ff */
[----:B------:R-:W-:Y:S01]  /*7690*/  IMAD.X R161, R12, 0x1, R6, P1 ;  /* 0x000000010ca17824 */ /* 0x000fe200008e0606 */
[----:B------:R-:W-:Y:S01]  /*76a0*/  PRMT R163, R178, 0x3340, R166 ;  /* 0x00003340b2a37816 */ /* 0x000fe200000000a6 */
[----:B------:R-:W3:Y:S04]  /*76b0*/  LDL R6, [R1+0x38] ;  /* 0x0000380001067983 */ /* 0x000ee80000100800 */
[----:B------:R0:W4:Y:S01]  /*76c0*/  @!P0 LDG.E.U8 R189, desc[UR14][R160.64] ;  /* 0x0000000ea0bd8981 */ /* 0x000122000c1e1100 */
[----:B------:R-:W-:-:S03]  /*76d0*/  PRMT R162, R179, 0x3340, R167 ;  /* 0x00003340b3a27816 */ /* 0x000fc600000000a7 */
[----:B------:R-:W2:Y:S04]  /*76e0*/  LDL R166, [R1+0x78] ;  /* 0x0000780001a67983 */ /* 0x000ea80000100800 */
[----:B------:R-:W3:Y:S01]  /*76f0*/  LDL R167, [R1+0x5c] ;  /* 0x00005c0001a77983 */ /* 0x000ee20000100800 */
[----:B0-----:R-:W-:-:S03]  /*7700*/  IADD3 R160, P1, R3, R5, RZ ;  /* 0x0000000503a07210 */ /* 0x001fc60007f3e0ff */
[----:B------:R-:W4:Y:S02]  /*7710*/  LDL R5, [R1+0x7c] ;  /* 0x00007c0001057983 */ /* 0x000f240000100800 */
[----:B------:R-:W-:Y:S02]  /*7720*/  IMAD.X R161, R12, 0x1, R2, P1 ;  /* 0x000000010ca17824 */ /* 0x000fe400008e0602 */
[----:B------:R-:W2:Y:S01]  /*7730*/  LDL R2, [R1+0x16c] ;  /* 0x00016c0001027983 */ /* 0x000ea20000100800 */
[----:B------:R-:W-:Y:S02]  /*7740*/  PRMT R192, RZ, 0x7610, R192 ;  /* 0x00007610ffc07816 */ /* 0x000fe400000000c0 */
[----:B------:R-:W-:Y:S02]  /*7750*/  LOP3.LUT R172, R172, 0xffff, RZ, 0xc0, !PT ;  /* 0x0000ffffacac7812 */ /* 0x000fe400078ec0ff */
[----:B------:R-:W-:Y:S02]  /*7760*/  LOP3.LUT R171, R171, 0xffff, RZ, 0xc0, !PT ;  /* 0x0000ffffabab7812 */ /* 0x000fe400078ec0ff */
[----:B------:R-:W-:Y:S01]  /*7770*/  LOP3.LUT R174, R174, 0xffff, RZ, 0xc0, !PT ;  /* 0x0000ffffaeae7812 */ /* 0x000fe200078ec0ff */
[----:B------:R0:W3:Y:S01]  /*7780*/  @!P0 LDG.E.U8 R192, desc[UR14][R160.64] ;  /* 0x0000000ea0c08981 */ /* 0x0000e2000c1e1100 */
        /* <DEDUP_REMOVED lines=9> */
[----:B------:R-:W-:Y:S02]  /*7820*/  PRMT R171, R172, 0x3340, R171 ;  /* 0x00003340acab7816 */ /* 0x000fe400000000ab */
[----:B0-----:R-:W-:Y:S02]  /*7830*/  PRMT R160, R174, 0x3340, R170 ;  /* 0x00003340aea07816 */ /* 0x001fe400000000aa */
[----:B------:R-:W-:Y:S02]  /*7840*/  PRMT R169, R173, 0x3340, R169 ;  /* 0x00003340ada97816 */ /* 0x000fe400000000a9 */
[----:B------:R-:W-:-:S02]  /*7850*/  PRMT R161, R176, 0x3340, R168 ;  /* 0x00003340b0a17816 */ /* 0x000fc400000000a8 */
[----:B------:R-:W-:Y:S02]  /*7860*/  PRMT R175, R175, 0x3340, R164 ;  /* 0x00003340afaf7816 */ /* 0x000fe400000000a4 */
[----:B------:R-:W-:Y:S02]  /*7870*/  PRMT R177, R177, 0x3340, R165 ;  /* 0x00003340b1b17816 */ /* 0x000fe400000000a5 */
[----:B------:R-:W-:Y:S02]  /*7880*/  PRMT R160, R171, 0x5410, R160 ;  /* 0x00005410aba07816 */ /* 0x000fe400000000a0 */
[----:B------:R-:W-:Y:S02]  /*7890*/  PRMT R161, R169, 0x5410, R161 ;  /* 0x00005410a9a17816 */ /* 0x000fe400000000a1 */
[----:B------:R-:W-:Y:S02]  /*78a0*/  PRMT R162, R175, 0x5410, R162 ;  /* 0x00005410afa27816 */ /* 0x000fe400000000a2 */
[----:B------:R-:W-:-:S02]  /*78b0*/  PRMT R163, R177, 0x5410, R163 ;  /* 0x00005410b1a37816 */ /* 0x000fc400000000a3 */
[C---:B----4-:R-:W-:Y:S02]  /*78c0*/  IADD3 R164, P1, R3.reuse, R5, RZ ;  /* 0x0000000503a47210 */ /* 0x050fe40007f3e0ff */
[----:B------:R-:W4:Y:S04]  /*78d0*/  LDL R5, [R1+0x18] ;  /* 0x0000180001057983 */ /* 0x000f280000100800 */
[----:B--2---:R0:W-:Y:S01]  /*78e0*/  STS.128 [R2+UR12], R160 ;  /* 0x000000a002007988 */ /* 0x0041e20008000c0c */
[----:B------:R-:W-:Y:S01]  /*78f0*/  IMAD.X R165, R12, 0x1, R166, P1 ;  /* 0x000000010ca57824 */ /* 0x000fe200008e06a6 */
[----:B---3--:R-:W-:Y:S02]  /*7900*/  IADD3 R166, P1, R3, R167, RZ ;  /* 0x000000a703a67210 */ /* 0x008fe40007f3e0ff */
[----:B------:R-:W2:Y:S04]  /*7910*/  LDL R167, [R1+0x58] ;  /* 0x0000580001a77983 */ /* 0x000ea80000100800 */
[----:B0-----:R-:W3:Y:S04]  /*7920*/  LDL R162, [R1+0x3c] ;  /* 0x00003c0001a27983 */ /* 0x001ee80000100800 */
[----:B------:R-:W4:Y:S01]  /*7930*/  LDL R163, [R1+0x1c] ;  /* 0x00001c0001a37983 */ /* 0x000f220000100800 */
[----:B------:R-:W-:-:S02]  /*7940*/  PRMT R168, RZ, 0x7610, R168 ;  /* 0x00007610ffa87816 */ /* 0x000fc400000000a8 */
[----:B------:R-:W-:Y:S01]  /*7950*/  PRMT R169, RZ, 0x7610, R169 ;  /* 0x00007610ffa97816 */ /* 0x000fe200000000a9 */
[----:B------:R-:W4:Y:S04]  /*7960*/  LDL.LU R2, [R1+0x150] ;  /* 0x0001500001027983 */ /* 0x000f280000300800 */
[----:B------:R0:W4:Y:S02]  /*7970*/  @!P0 LDG.E.U8 R168, desc[UR14][R164.64] ;  /* 0x0000000ea4a88981 */ /* 0x000124000c1e1100 */
[----:B0-----:R-:W-:Y:S02]  /*7980*/  PRMT R164, RZ, 0x7610, R164 ;  /* 0x00007610ffa47816 */ /* 0x001fe400000000a4 */
[----:B------:R-:W-:Y:S02]  /*7990*/  PRMT R165, RZ, 0x7610, R165 ;  /* 0x00007610ffa57816 */ /* 0x000fe400000000a5 */
[----:B------:R-:W-:Y:S01]  /*79a0*/  PRMT R170, RZ, 0x7610, R170 ;  /* 0x00007610ffaa7816 */ /* 0x000fe200000000aa */
[----:B--2---:R-:W-:-:S05]  /*79b0*/  IMAD.X R167, R12, 0x1, R167, P1 ;  /* 0x000000010ca77824 */ /* 0x004fca00008e06a7 */
[----:B------:R0:W2:Y:S01]  /*79c0*/  @!P0 LDG.E.U8 R164, desc[UR14][R166.64] ;  /* 0x0000000ea6a48981 */ /* 0x0000a2000c1e1100 */
[C---:B---3--:R-:W-:Y:S02]  /*79d0*/  IADD3 R160, P2, R3.reuse, R162, RZ ;  /* 0x000000a203a07210 */ /* 0x048fe40007f5e0ff */
[----:B----4-:R-:W-:-:S03]  /*79e0*/  IADD3 R162, P1, R3, R163, RZ ;  /* 0x000000a303a27210 */ /* 0x010fc60007f3e0ff */
[C---:B------:R-:W-:Y:S01]  /*79f0*/  IMAD.X R161, R12.reuse, 0x1, R6, P2 ;  /* 0x000000010ca17824 */ /* 0x040fe200010e0606 */
[----:B0-----:R-:W-:Y:S01]  /*7a00*/  PRMT R166, RZ, 0x7610, R166 ;  /* 0x00007610ffa67816 */ /* 0x001fe200000000a6 */
[----:B------:R-:W3:Y:S01]  /*7a10*/  LDL R6, [R1+0x154] ;  /* 0x0001540001067983 */ /* 0x000ee20000100800 */
[----:B------:R-:W-:-:S03]  /*7a20*/  IMAD.X R163, R12, 0x1, R5, P1 ;  /* 0x000000010ca37824 */ /* 0x000fc600008e0605 */
[----:B------:R0:W4:Y:S01]  /*7a30*/  @!P0 LDG.E.U8 R165, desc[UR14][R160.64] ;  /* 0x0000000ea0a58981 */ /* 0x000122000c1e1100 */
[----:B------:R-:W-:-:S03]  /*7a40*/  PRMT R167, RZ, 0x7610, R167 ;  /* 0x00007610ffa77816 */ /* 0x000fc600000000a7 */
[----:B------:R1:W4:Y:S04]  /*7a50*/  @!P0 LDG.E.U8 R166, desc[UR14][R162.64] ;  /* 0x0000000ea2a68981 */ /* 0x000328000c1e1100 */
[----:B------:R-:W2:Y:S01]  /*7a60*/  LDL R5, [R1+0x114] ;  /* 0x0001140001057983 */ /* 0x000ea20000100800 */
[----:B0-----:R-:W-:-:S05]  /*7a70*/  IADD3 R160, P1, R3, R252, RZ ;  /* 0x000000fc03a07210 */ /* 0x001fca0007f3e0ff */
[----:B------:R-:W-:Y:S01]  /*7a80*/  IMAD.X R161, R12, 0x1, R251, P1 ;  /* 0x000000010ca17824 */ /* 0x000fe200008e06fb */
[----:B-1----:R-:W-:-:S04]  /*7a90*/  IADD3 R162, P1, R3, R244, RZ ;  /* 0x000000f403a27210 */ /* 0x002fc80007f3e0ff */
[----:B------:R0:W4:Y:S01]  /*7aa0*/  @!P0 LDG.E.U8 R167, desc[UR14][R160.64] ;  /* 0x0000000ea0a78981 */ /* 0x000122000c1e1100 */
[----:B------:R-:W-:-:S05]  /*7ab0*/  IMAD.X R163, R12, 0x1, R243, P1 ;  /* 0x000000010ca37824 */ /* 0x000fca00008e06f3 */
[----:B------:R1:W4:Y:S01]  /*7ac0*/  @!P0 LDG.E.U8 R169, desc[UR14][R162.64] ;  /* 0x0000000ea2a98981 */ /* 0x000322000c1e1100 */
[----:B0-----:R-:W-:-:S05]  /*7ad0*/  IADD3 R160, P1, R3, R236, RZ ;  /* 0x000000ec03a07210 */ /* 0x001fca0007f3e0ff */
[----:B------:R-:W-:Y:S01]  /*7ae0*/  IMAD.X R161, R12, 0x1, R235, P1 ;  /* 0x000000010ca17824 */ /* 0x000fe200008e06eb */
[----:B-1----:R-:W-:-:S06]  /*7af0*/  PRMT R162, RZ, 0x7610, R162 ;  /* 0x00007610ffa27816 */ /* 0x002fcc00000000a2 */
[----:B------:R0:W4:Y:S01]  /*7b00*/  @!P0 LDG.E.U8 R162, desc[UR14][R160.64] ;  /* 0x0000000ea0a28981 */ /* 0x000122000c1e1100 */
[----:B------:R-:W-:Y:S02]  /*7b10*/  PRMT R163, RZ, 0x7610, R163 ;  /* 0x00007610ffa37816 */ /* 0x000fe400000000a3 */
[----:B0-----:R-:W-:-:S05]  /*7b20*/  IADD3 R160, P1, R3, R227, RZ ;  /* 0x000000e303a07210 */ /* 0x001fca0007f3e0ff */
[----:B------:R-:W-:-:S05]  /*7b30*/  IMAD.X R161, R12, 0x1, R225, P1 ;  /* 0x000000010ca17824 */ /* 0x000fca00008e06e1 */
[----:B------:R0:W4:Y:S02]  /*7b40*/  @!P0 LDG.E.U8 R163, desc[UR14][R160.64] ;  /* 0x0000000ea0a38981 */ /* 0x000124000c1e1100 */
[----:B0-----:R-:W-:-:S05]  /*7b50*/  IADD3 R160, P1, R3, R212, RZ ;  /* 0x000000d403a07210 */ /* 0x001fca0007f3e0ff */
[----:B------:R-:W-:Y:S01]  /*7b60*/  IMAD.X R161, R12, 0x1, R211, P1 ;  /* 0x000000010ca17824 */ /* 0x000fe200008e06d3 */
[----:B------:R0:W-:Y:S04]  /*7b70*/  STL [R1+0x1ac], R251 ;  /* 0x0001acfb01007387 */ /* 0x0001e80000100800 */
[----:B------:R1:W4:Y:S04]  /*7b80*/  @!P0 LDG.E.U8 R170, desc[UR14][R160.64] ;  /* 0x0000000ea0aa8981 */ /* 0x000328000c1e1100 */
[----:B0-----:R-:W3:Y:S04]  /*7b90*/  LDL R251, [R1+0x130] ;  /* 0x0001300001fb7983 */ /* 0x001ee80000100800 */
[----:B------:R-:W1:Y:S01]  /*7ba0*/  LDL R161, [R1+0x134] ;  /* 0x0001340001a17983 */ /* 0x000e620000100800 */
[----:B------:R-:W-:-:S02]  /*7bb0*/  PRMT R171, RZ, 0x7610, R171 ;  /* 0x00007610ffab7816 */ /* 0x000fc400000000ab */
[----:B------:R-:W-:Y:S02]  /*7bc0*/  PRMT R172, RZ, 0x7610, R172 ;  /* 0x00007610ffac7816 */ /* 0x000fe400000000ac */
[----:B-1----:R-:W-:-:S05]  /*7bd0*/  IADD3 R160, P1, R3, R161, RZ ;  /* 0x000000a103a07210 */ /* 0x002fca0007f3e0ff */
[C---:B---3--:R-:W-:Y:S02]  /*7be0*/  IMAD.X R161, R12.reuse, 0x1, R251, P1 ;  /* 0x000000010ca17824 */ /* 0x048fe400008e06fb */
[----:B------:R-:W3:Y:S04]  /*7bf0*/  LDL R251, [R1+0xb4] ;  /* 0x0000b40001fb7983 */ /* 0x000ee80000100800 */
[----:B------:R0:W4:Y:S02]  /*7c00*/  @!P0 LDG.E.U8 R171, desc[UR14][R160.64] ;  /* 0x0000000ea0ab8981 */ /* 0x000124000c1e1100 */
[----:B0-----:R-:W-:Y:S02]  /*7c10*/  IADD3 R160, P1, R3, R6, RZ ;  /* 0x0000000603a07210 */ /* 0x001fe40007f3e0ff */
[----:B------:R-:W4:Y:S03]  /*7c20*/  LDL R6, [R1+0xb0] ;  /* 0x0000b00001067983 */ /* 0x000f260000100800 */
[----:B------:R-:W-:Y:S01]  /*7c30*/  IMAD.X R161, R12, 0x1, R2, P1 ;  /* 0x000000010ca17824 */ /* 0x000fe200008e0602 */
[----:B------:R0:W-:Y:S04]  /*7c40*/  STL [R1+0x180], R2 ;  /* 0x0001800201007387 */ /* 0x0001e80000100800 */
[----:B------:R2:W4:Y:S01]  /*7c50*/  @!P0 LDG.E.U8 R172, desc[UR14][R160.64] ;  /* 0x0000000ea0ac8981 */ /* 0x000522000c1e1100 */
[----:B------:R-:W-:-:S02]  /*7c60*/  PRMT R173, RZ, 0x7610, R173 ;  /* 0x00007610ffad7816 */ /* 0x000fc400000000ad */
[----:B------:R-:W-:Y:S01]  /*7c70*/  PRMT R174, RZ, 0x7610, R174 ;  /* 0x00007610ffae7816 */ /* 0x000fe200000000ae */
[----:B0-----:R-:W4:Y:S04]  /*7c80*/  LDL R2, [R1+0x90] ;  /* 0x0000900001027983 */ /* 0x001f280000100800 */
[----:B------:R-:W3:Y:S01]  /*7c90*/  LDL R161, [R1+0x110] ;  /* 0x0001100001a17983 */ /* 0x000ee20000100800 */
[----:B--2---:R-:W-:-:S03]  /*7ca0*/  IADD3 R160, P1, R3, R5, RZ ;  /* 0x0000000503a07210 */ /* 0x004fc60007f3e0ff */
[----:B------:R-:W2:Y:S02]  /*7cb0*/  LDL R5, [R1+0x94] ;  /* 0x0000940001057983 */ /* 0x000ea40000100800 */
[----:B---3--:R-:W-:-:S05]  /*7cc0*/  IMAD.X R161, R12, 0x1, R161, P1 ;  /* 0x000000010ca17824 */ /* 0x008fca00008e06a1 */
[----:B------:R0:W3:Y:S04]  /*7cd0*/  @!P0 LDG.E.U8 R173, desc[UR14][R160.64] ;  /* 0x0000000ea0ad8981 */ /* 0x0000e8000c1e1100 */
[----:B------:R-:W0:Y:S02]  /*7ce0*/  LDL R161, [R1+0xf4] ;  /* 0x0000f40001a17983 */ /* 0x000e240000100800 */
[----:B0-----:R-:W-:Y:S02]  /*7cf0*/  IADD3 R160, P1, R3, R161, RZ ;  /* 0x000000a103a07210 */ /* 0x001fe40007f3e0ff */
[----:B------:R-:W4:Y:S03]  /*7d00*/  LDL R161, [R1+0xf0] ;  /* 0x0000f00001a17983 */ /* 0x000f260000100800 */
[----:B----4-:R-:W-:-:S05]  /*7d10*/  IMAD.X R161, R12, 0x1, R161, P1 ;  /* 0x000000010ca17824 */ /* 0x010fca00008e06a1 */
[----:B------:R0:W4:Y:S04]  /*7d20*/  @!P0 LDG.E.U8 R174, desc[UR14][R160.64] ;  /* 0x0000000ea0ae8981 */ /* 0x000128000c1e1100 */
[----:B------:R-:W0:Y:S02]  /*7d30*/  LDL R161, [R1+0xd4] ;  /* 0x0000d40001a17983 */ /* 0x000e240000100800 */
[----:B0-----:R-:W-:Y:S02]  /*7d40*/  IADD3 R160, P1, R3, R161, RZ ;  /* 0x000000a103a07210 */ /* 0x001fe40007f3e0ff */
[----:B------:R-:W2:Y:S01]  /*7d50*/  LDL R161, [R1+0xd0] ;  /* 0x0000d00001a17983 */ /* 0x000ea20000100800 */
[----:B------:R-:W-:Y:S02]  /*7d60*/  PRMT R175, RZ, 0x7610, R175 ;  /* 0x00007610ffaf7816 */ /* 0x000fe400000000af */
[----:B------:R-:W-:-:S02]  /*7d70*/  PRMT R176, RZ, 0x7610, R176 ;  /* 0x00007610ffb07816 */ /* 0x000fc400000000b0 */
        /* <DEDUP_REMOVED lines=9> */
[----:B------:R-:W-:Y:S02]  /*7e10*/  PRMT R153, R153, 0x3340, R154 ;  /* 0x0000334099997816 */ /* 0x000fe4000000009a */
[----:B------:R-:W-:Y:S02]  /*7e20*/  PRMT R21, R17, 0x3340, R21 ;  /* 0x0000334011157816 */ /* 0x000fe40000000015 */
[----:B------:R-:W-:-:S02]  /*7e30*/  LOP3.LUT R20, R20, 0xffff, RZ, 0xc0, !PT ;  /* 0x0000ffff14147812 */ /* 0x000fc400078ec0ff */
[----:B------:R-:W-:Y:S02]  /*7e40*/  LOP3.LUT R23, R23, 0xffff, RZ, 0xc0, !PT ;  /* 0x0000ffff17177812 */ /* 0x000fe400078ec0ff */
[----:B------:R-:W-:Y:S02]  /*7e50*/  PRMT R19, R19, 0x3340, R155 ;  /* 0x0000334013137816 */ /* 0x000fe4000000009b */
[----:B------:R-:W-:Y:S02]  /*7e60*/  PRMT R17, R20, 0x3340, R23 ;  /* 0x0000334014117816 */ /* 0x000fe40000000017 */
[----:B------:R-:W-:Y:S02]  /*7e70*/  PRMT R21, R152, 0x5410, R21 ;  /* 0x0000541098157816 */ /* 0x000fe40000000015 */
[----:B------:R-:W-:Y:S01]  /*7e80*/  PRMT R20, R153, 0x5410, R19 ;  /* 0x0000541099147816 */ /* 0x000fe20000000013 */
[----:B--2---:R-:W-:-:S05]  /*7e90*/  IMAD.X R161, R12, 0x1, R161, P1 ;  /* 0x000000010ca17824 */ /* 0x004fca00008e06a1 */
[----:B------:R0:W2:Y:S02]  /*7ea0*/  @!P0 LDG.E.U8 R175, desc[UR14][R160.64] ;  /* 0x0000000ea0af8981 */ /* 0x0000a4000c1e1100 */
[----:B0-----:R-:W-:-:S05]  /*7eb0*/  IADD3 R160, P1, R3, R251, RZ ;  /* 0x000000fb03a07210 */ /* 0x001fca0007f3e0ff */
[----:B------:R-:W-:-:S05]  /*7ec0*/  IMAD.X R161, R12, 0x1, R6, P1 ;  /* 0x000000010ca17824 */ /* 0x000fca00008e0606 */
[----:B------:R0:W2:Y:S02]  /*7ed0*/  @!P0 LDG.E.U8 R176, desc[UR14][R160.64] ;  /* 0x0000000ea0b08981 */ /* 0x0000a4000c1e1100 */
[----:B0-----:R-:W-:Y:S02]  /*7ee0*/  IADD3 R160, P1, R3, R5, RZ ;  /* 0x0000000503a07210 */ /* 0x001fe40007f3e0ff */
[----:B------:R-:W3:Y:S03]  /*7ef0*/  LDL R5, [R1+0x168] ;  /* 0x0001680001057983 */ /* 0x000ee60000100800 */
[----:B------:R-:W-:Y:S02]  /*7f00*/  IMAD.X R161, R12, 0x1, R2, P1 ;  /* 0x000000010ca17824 */ /* 0x000fe400008e0602 */
[----:B------:R-:W4:Y:S04]  /*7f10*/  LDL R2, [R1+0x74] ;  /* 0x0000740001027983 */ /* 0x000f280000100800 */
[----:B------:R-:W2:Y:S04]  /*7f20*/  LDL R12, [R1+0x50] ;  /* 0x00005000010c7983 */ /* 0x000ea80000100800 */
[----:B------:R-:W2:Y:S04]  /*7f30*/  LDL.LU R251, [R1+0x14] ;  /* 0x0000140001fb7983 */ /* 0x000ea80000300800 */
[----:B------:R-:W3:Y:S04]  /*7f40*/  LDL R152, [R1+0x70] ;  /* 0x0000700001987983 */ /* 0x000ee80000100800 */
[----:B------:R-:W2:Y:S01]  /*7f50*/  LDL R153, [R1+0x54] ;  /* 0x0000540001997983 */ /* 0x000ea20000100800 */
[----:B------:R-:W-:-:S02]  /*7f60*/  LOP3.LUT R18, R18, 0xffff, RZ, 0xc0, !PT ;  /* 0x0000ffff12127812 */ /* 0x000fc400078ec0ff */
[----:B------:R-:W-:Y:S01]  /*7f70*/  LOP3.LUT R22, R22, 0xffff, RZ, 0xc0, !PT ;  /* 0x0000ffff16167812 */ /* 0x000fe200078ec0ff */
[----:B------:R-:W2:Y:S01]  /*7f80*/  LDL R6, [R1+0x30] ;  /* 0x0000300001067983 */ /* 0x000ea20000100800 */
[----:B------:R-:W-:Y:S02]  /*7f90*/  SHF.R.S32.HI R19, RZ, 0x1f, R3 ;  /* 0x0000001fff137819 */ /* 0x000fe40000011403 */
[----:B------:R-:W-:Y:S02]  /*7fa0*/  PRMT R22, R18, 0x3340, R22 ;  /* 0x0000334012167816 */ /* 0x000fe40000000016 */
[----:B----4-:R-:W-:Y:S02]  /*7fb0*/  IADD3 R18, P1, R3, R2, RZ ;  /* 0x0000000203127210 */ /* 0x010fe40007f3e0ff */
[----:B------:R-:W4:Y:S03]  /*7fc0*/  LDL R2, [R1+0x10] ;  /* 0x0000100001027983 */ /* 0x000f260000100800 */
[----:B---3--:R-:W-:Y:S01]  /*7fd0*/  IMAD.X R19, R19, 0x1, R152, P1 ;  /* 0x0000000113137824 */ /* 0x008fe200008e0698 */
[----:B--2---:R-:W-:-:S02]  /*7fe0*/  IADD3 R152, P1, R3, R153, RZ ;  /* 0x0000009903987210 */ /* 0x004fc40007f3e0ff */
[----:B------:R-:W2:Y:S01]  /*7ff0*/  LDL R153, [R1+0x34] ;  /* 0x0000340001997983 */ /* 0x000ea20000100800 */
[----:B------:R-:W-:Y:S02]  /*8000*/  LOP3.LUT R157, R157, 0xffff, RZ, 0xc0, !PT ;  /* 0x0000ffff9d9d7812 */ /* 0x000fe400078ec0ff */
[----:B------:R-:W-:Y:S02]  /*8010*/  LOP3.LUT R159, R159, 0xffff, RZ, 0xc0, !PT ;  /* 0x0000ffff9f9f7812 */ /* 0x000fe400078ec0ff */
[----:B------:R-:W-:Y:S02]  /*8020*/  LOP3.LUT R158, R158, 0xffff, RZ, 0xc0, !PT ;  /* 0x0000ffff9e9e7812 */ /* 0x000fe400078ec0ff */
[----:B------:R-:W-:Y:S02]  /*8030*/  LOP3.LUT R196, R196, 0xffff, RZ, 0xc0, !PT ;  /* 0x0000ffffc4c47812 */ /* 0x000fe400078ec0ff */
[----:B------:R-:W-:Y:S02]  /*8040*/  PRMT R157, R157, 0x3340, R159 ;  /* 0x000033409d9d7816 */ /* 0x000fe4000000009f */
[----:B------:R-:W-:-:S02]  /*8050*/  PRMT R23, R158, 0x3340, R196 ;  /* 0x000033409e177816 */ /* 0x000fc400000000c4 */
[----:B------:R-:W-:Y:S02]  /*8060*/  PRMT R22, R17, 0x5410, R22 ;  /* 0x0000541011167816 */ /* 0x000fe40000000016 */
[----:B------:R-:W-:Y:S02]  /*8070*/  PRMT R23, R157, 0x5410, R23 ;  /* 0x000054109d177816 */ /* 0x000fe40000000017 */
[----:B------:R-:W-:-:S03]  /*8080*/  PRMT R17, RZ, 0x7610, R17 ;  /* 0x00007610ff117816 */ /* 0x000fc60000000011 */
[----:B------:R0:W-:Y:S04]  /*8090*/  STS.128 [R5+UR12], R20 ;  /* 0x0000001405007988 */ /* 0x0001e80008000c0c */
[----:B------:R2:W3:Y:S01]  /*80a0*/  @!P0 LDG.E.U8 R17, desc[UR14][R18.64] ;  /* 0x0000000e12118981 */ /* 0x0004e2000c1e1100 */
[----:B0-----:R-:W-:-:S03]  /*80b0*/  SHF.R.S32.HI R23, RZ, 0x1f, R3 ;  /* 0x0000001fff177819 */ /* 0x001fc60000011403 */
[----:B------:R-:W3:Y:S04]  /*80c0*/  LDL.LU R5, [R1+0x128] ;  /* 0x0001280001057983 */ /* 0x000ee80000300800 */
[----:B------:R-:W3:Y:S01]  /*80d0*/  LDL R22, [R1+0x14c] ;  /* 0x00014c0001167983 */ /* 0x000ee20000100800 */
[----:B--2---:R-:W-:Y:S01]  /*80e0*/  IADD3 R18, P2, R3, R153, RZ ;  /* 0x0000009903127210 */ /* 0x004fe20007f5e0ff */
[----:B------:R-:W-:Y:S02]  /*80f0*/  IMAD.X R153, R23, 0x1, R12, P1 ;  /* 0x0000000117997824 */ /* 0x000fe400008e060c */
[----:B------:R-:W2:Y:S01]  /*8100*/  LDL R12, [R1+0x12c] ;  /* 0x00012c00010c7983 */ /* 0x000ea20000100800 */
[----:B------:R-:W-:-:S05]  /*8110*/  IADD3 R20, P1, R3, R251, RZ ;  /* 0x000000fb03147210 */ /* 0x000fca0007f3e0ff */
[C---:B----4-:R-:W-:Y:S02]  /*8120*/  IMAD.X R21, R23.reuse, 0x1, R2, P1 ;  /* 0x0000000117157824 */ /* 0x050fe400008e0602 */
[----:B------:R-:W4:Y:S01]  /*8130*/  LDL R2, [R1+0x148] ;  /* 0x0001480001027983 */ /* 0x000f220000100800 */
[----:B------:R-:W-:Y:S01]  /*8140*/  PRMT R155, RZ, 0x7610, R155 ;  /* 0x00007610ff9b7816 */ /* 0x000fe2000000009b */
[----:B------:R-:W-:Y:S01]  /*8150*/  IMAD.X R19, R23, 0x1, R6, P2 ;  /* 0x0000000117137824 */ /* 0x000fe200010e0606 */
[----:B------:R-:W-:Y:S01]  /*8160*/  PRMT R154, RZ, 0x7610, R154 ;  /* 0x00007610ff9a7816 */ /* 0x000fe2000000009a */
[----:B------:R-:W4:Y:S04]  /*8170*/  LDL R6, [R1+0x10c] ;  /* 0x00010c0001067983 */ /* 0x000f280000100800 */
[----:B------:R0:W4:Y:S04]  /*8180*/  @!P0 LDG.E.U8 R155, desc[UR14][R152.64] ;  /* 0x0000000e989b8981 */ /* 0x000128000c1e1100 */
[----:B------:R1:W4:Y:S01]  /*8190*/  @!P0 LDG.E.U8 R154, desc[UR14][R18.64] ;  /* 0x0000000e129a8981 */ /* 0x000322000c1e1100 */
[----:B0-----:R-:W-:-:S02]  /*81a0*/  PRMT R152, RZ, 0x7610, R152 ;  /* 0x00007610ff987816 */ /* 0x001fc40000000098 */
[----:B-1----:R-:W-:-:S04]  /*81b0*/  IADD3 R18, P1, R3, R250, RZ ;  /* 0x000000fa03127210 */ /* 0x002fc80007f3e0ff */
[----:B------:R0:W4:Y:S01]  /*81c0*/  @!P0 LDG.E.U8 R152, desc[UR14][R20.64] ;  /* 0x0000000e14988981 */ /* 0x000122000c1e1100 */
[----:B------:R-:W-:Y:S01]  /*81d0*/  PRMT R153, RZ, 0x7610, R153 ;  /* 0x00007610ff997816 */ /* 0x000fe20000000099 */
[----:B------:R-:W-:-:S05]  /*81e0*/  IMAD.X R19, R23, 0x1, R249, P1 ;  /* 0x0000000117137824 */ /* 0x000fca00008e06f9 */
[----:B------:R1:W4:Y:S01]  /*81f0*/  @!P0 LDG.E.U8 R153, desc[UR14][R18.64] ;  /* 0x0000000e12998981 */ /* 0x000322000c1e1100 */
[----:B0-----:R-:W-:-:S05]  /*8200*/  IADD3 R20, P1, R3, R242, RZ ;  /* 0x000000f203147210 */ /* 0x001fca0007f3e0ff */
[----:B------:R-:W-:Y:S01]  /*8210*/  IMAD.X R21, R23, 0x1, R241, P1 ;  /* 0x0000000117157824 */ /* 0x000fe200008e06f1 */
[----:B-1----:R-:W-:Y:S02]  /*8220*/  IADD3 R18, P1, R3, R223, RZ ;  /* 0x000000df03127210 */ /* 0x002fe40007f3e0ff */
[----:B------:R-:W-:-:S03]  /*8230*/  PRMT R157, RZ, 0x7610, R157 ;  /* 0x00007610ff9d7816 */ /* 0x000fc6000000009d */
[----:B------:R-:W-:-:S05]  /*8240*/  IMAD.X R19, R23, 0x1, R221, P1 ;  /* 0x0000000117137824 */ /* 0x000fca00008e06dd */
[----:B------:R0:W4:Y:S01]  /*8250*/  @!P0 LDG.E.U8 R157, desc[UR14][R18.64] ;  /* 0x0000000e129d8981 */ /* 0x000122000c1e1100 */
[----:B------:R-:W-:Y:S02]  /*8260*/  PRMT R158, RZ, 0x7610, R158 ;  /* 0x00007610ff9e7816 */ /* 0x000fe4000000009e */
[----:B0-----:R-:W-:-:S05]  /*8270*/  IADD3 R18, P1, R3, R14, RZ ;  /* 0x0000000e03127210 */ /* 0x001fca0007f3e0ff */
[----:B------:R-:W-:-:S05]  /*8280*/  IMAD.X R19, R23, 0x1, R8, P1 ;  /* 0x0000000117137824 */ /* 0x000fca00008e0608 */
[----:B------:R-:W4:Y:S01]  /*8290*/  @!P0 LDG.E.U8 R158, desc[UR14][R18.64] ;  /* 0x0000000e129e8981 */ /* 0x000f22000c1e1100 */
[----:B------:R-:W-:Y:S02]  /*82a0*/  PRMT R159, RZ, 0x7610, R159 ;  /* 0x00007610ff9f7816 */ /* 0x000fe4000000009f */
[----:B------:R-:W-:Y:S02]  /*82b0*/  PRMT R177, RZ, 0x7610, R177 ;  /* 0x00007610ffb17816 */ /* 0x000fe400000000b1 */
[----:B------:R-:W-:Y:S01]  /*82c0*/  PRMT R156, RZ, 0x7610, R156 ;  /* 0x00007610ff9c7816 */ /* 0x000fe2000000009c */
[----:B------:R0:W-:Y:S04]  /*82d0*/  STL [R1+0x1b0], R249 ;  /* 0x0001b0f901007387 */ /* 0x0001e80000100800 */
[----:B------:R1:W4:Y:S04]  /*82e0*/  @!P0 LDG.E.U8 R177, desc[UR14][R160.64] ;  /* 0x0000000ea0b18981 */ /* 0x000328000c1e1100 */
[----:B------:R-:W4:Y:S04]  /*82f0*/  @!P0 LDG.E.U8 R156, desc[UR14][R20.64] ;  /* 0x0000000e149c8981 */ /* 0x000f28000c1e1100 */
[----:B0-----:R-:W4:Y:S01]  /*8300*/  LDL R249, [R1+0xec] ;  /* 0x0000ec0001f97983 */ /* 0x001f220000100800 */
[----:B-1----:R-:W-:-:S02]  /*8310*/  PRMT R160, RZ, 0x7610, R160 ;  /* 0x00007610ffa07816 */ /* 0x002fc400000000a0 */
[----:B--2---:R-:W-:Y:S02]  /*8320*/  IADD3 R18, P1, R3, R12, RZ ;  /* 0x0000000c03127210 */ /* 0x004fe40007f3e0ff */
[----:B------:R-:W2:Y:S03]  /*8330*/  LDL R12, [R1+0xe8] ;  /* 0x0000e800010c7983 */ /* 0x000ea60000100800 */
[----:B---3--:R-:W-:-:S05]  /*8340*/  IMAD.X R19, R23, 0x1, R5, P1 ;  /* 0x0000000117137824 */ /* 0x008fca00008e0605 */
[----:B------:R0:W3:Y:S02]  /*8350*/  @!P0 LDG.E.U8 R159, desc[UR14][R18.64] ;  /* 0x0000000e129f8981 */ /* 0x0000e4000c1e1100 */
[----:B0-----:R-:W-:Y:S02]  /*8360*/  IADD3 R18, P1, R3, R22, RZ ;  /* 0x0000001603127210 */ /* 0x001fe40007f3e0ff */
[----:B------:R0:W-:Y:S03]  /*8370*/  STL [R1+0x184], R5 ;  /* 0x0001840501007387 */ /* 0x0001e60000100800 */
[----:B----4-:R-:W-:Y:S01]  /*8380*/  IMAD.X R19, R23, 0x1, R2, P1 ;  /* 0x0000000117137824 */ /* 0x010fe200008e0602 */
[----:B------:R-:W4:Y:S04]  /*8390*/  LDL R22, [R1+0xcc] ;  /* 0x0000cc0001167983 */ /* 0x000f280000100800 */
[----:B------:R-:W3:Y:S04]  /*83a0*/  LDL R21, [R1+0xc8] ;  /* 0x0000c80001157983 */ /* 0x000ee80000100800 */
[----:B------:R-:W3:Y:S04]  /*83b0*/  LDL R20, [R1+0xac] ;  /* 0x0000ac0001147983 */ /* 0x000ee80000100800 */
[----:B0-----:R-:W3:Y:S04]  /*83c0*/  LDL.LU R5, [R1+0x144] ;  /* 0x0001440001057983 */ /* 0x001ee80000300800 */
[----:B------:R-:W3:Y:S04]  /*83d0*/  LDL.LU R2, [R1+0x120] ;  /* 0x0001200001027983 */ /* 0x000ee80000300800 */
[----:B------:R0:W3:Y:S04]  /*83e0*/  @!P0 LDG.E.U8 R160, desc[UR14][R18.64] ;  /* 0x0000000e12a08981 */ /* 0x0000e8000c1e1100 */
[----:B------:R-:W2:Y:S01]  /*83f0*/  LDL R19, [R1+0x108] ;  /* 0x0001080001137983 */ /* 0x000ea20000100800 */
[----:B0-----:R-:W-:-:S02]  /*8400*/  IADD3 R18, P1, R3, R6, RZ ;  /* 0x0000000603127210 */ /* 0x001fc40007f3e0ff */
[----:B------:R-:W-:Y:S01]  /*8410*/  PRMT R161, RZ, 0x7610, R161 ;  /* 0x00007610ffa17816 */ /* 0x000fe200000000a1 */
[----:B------:R-:W3:Y:S01]  /*8420*/  LDL R6, [R1+0xa8] ;  /* 0x0000a80001067983 */ /* 0x000ee20000100800 */
[----:B------:R-:W-:Y:S02]  /*8430*/  PRMT R178, RZ, 0x7610, R178 ;  /* 0x00007610ffb27816 */ /* 0x000fe400000000b2 */
[----:B------:R-:W-:Y:S01]  /*8440*/  PRMT R179, RZ, 0x7610, R179 ;  /* 0x00007610ffb37816 */ /* 0x000fe200000000b3 */
[----:B--2---:R-:W-:-:S05]  /*8450*/  IMAD.X R19, R23, 0x1, R19, P1 ;  /* 0x0000000117137824 */ /* 0x004fca00008e0613 */
[----:B------:R0:W2:Y:S02]  /*8460*/  @!P0 LDG.E.U8 R161, desc[UR14][R18.64] ;  /* 0x0000000e12a18981 */ /* 0x0000a4000c1e1100 */
[----:B0-----:R-:W-:Y:S02]  /*8470*/  IADD3 R18, P1, R3, R249, RZ ;  /* 0x000000f903127210 */ /* 0x001fe40007f3e0ff */
[----:B------:R-:W2:Y:S03]  /*8480*/  LDL R249, [R1+0x8c] ;  /* 0x00008c0001f97983 */ /* 0x000ea60000100800 */
[----:B------:R-:W-:Y:S02]  /*8490*/  IMAD.X R19, R23, 0x1, R12, P1 ;  /* 0x0000000117137824 */ /* 0x000fe400008e060c */
[----:B------:R-:W2:Y:S04]  /*84a0*/  LDL R12, [R1+0x88] ;  /* 0x00008800010c7983 */ /* 0x000ea80000100800 */
[----:B------:R4:W2:Y:S02]  /*84b0*/  @!P0 LDG.E.U8 R178, desc[UR14][R18.64] ;  /* 0x0000000e12b28981 */ /* 0x0008a4000c1e1100 */
[----:B----4-:R-:W-:-:S02]  /*84c0*/  IADD3 R18, P1, R3, R22, RZ ;  /* 0x0000001603127210 */ /* 0x010fc40007f3e0ff */
[----:B------:R-:W-:Y:S01]  /*84d0*/  PRMT R193, RZ, 0x7610, R193 ;  /* 0x00007610ffc17816 */ /* 0x000fe200000000c1 */
[----:B------:R-:W4:Y:S02]  /*84e0*/  LDL R22, [R1+0x4c] ;  /* 0x00004c0001167983 */ /* 0x000f240000100800 */
[----:B---3--:R-:W-:Y:S01]  /*84f0*/  IMAD.X R19, R23, 0x1, R21, P1 ;  /* 0x0000000117137824 */ /* 0x008fe200008e0615 */
[----:B------:R-:W-:Y:S01]  /*8500*/  PRMT R194, RZ, 0x7610, R194 ;  /* 0x00007610ffc27816 */ /* 0x000fe200000000c2 */
[----:B------:R-:W3:Y:S04]  /*8510*/  LDL R21, [R1+0x48] ;  /* 0x0000480001157983 */ /* 0x000ee80000100800 */
[----:B------:R0:W3:Y:S02]  /*8520*/  @!P0 LDG.E.U8 R179, desc[UR14][R18.64] ;  /* 0x0000000e12b38981 */ /* 0x0000e4000c1e1100 */
[----:B0-----:R-:W-:-:S02]  /*8530*/  IADD3 R18, P1, R3, R20, RZ ;  /* 0x0000001403127210 */ /* 0x001fc40007f3e0ff */
[----:B------:R-:W3:Y:S03]  /*8540*/  LDL R20, [R1+0x2c] ;  /* 0x00002c0001147983 */ /* 0x000ee60000100800 */
[----:B------:R-:W-:Y:S02]  /*8550*/  IMAD.X R19, R23, 0x1, R6, P1 ;  /* 0x0000000117137824 */ /* 0x000fe400008e0606 */
[----:B------:R-:W3:Y:S04]  /*8560*/  LDL R6, [R1+0x28] ;  /* 0x0000280001067983 */ /* 0x000ee80000100800 */
[----:B------:R2:W3:Y:S02]  /*8570*/  @!P0 LDG.E.U8 R193, desc[UR14][R18.64] ;  /* 0x0000000e12c18981 */ /* 0x0004e4000c1e1100 */
[----:B--2---:R-:W-:-:S02]  /*8580*/  IADD3 R18, P1, R3, R249, RZ ;  /* 0x000000f903127210 */ /* 0x004fc40007f3e0ff */
[----:B------:R-:W2:Y:S03]  /*8590*/  LDL.LU R249, [R1+0xc] ;  /* 0x00000c0001f97983 */ /* 0x000ea60000300800 */
[----:B------:R-:W-:Y:S02]  /*85a0*/  IMAD.X R19, R23, 0x1, R12, P1 ;  /* 0x0000000117137824 */ /* 0x000fe400008e060c */
[----:B------:R-:W2:Y:S04]  /*85b0*/  LDL R12, [R1+0x8] ;  /* 0x00000800010c7983 */ /* 0x000ea80000100800 */
[----:B------:R0:W2:Y:S04]  /*85c0*/  @!P0 LDG.E.U8 R194, desc[UR14][R18.64] ;  /* 0x0000000e12c28981 */ /* 0x0000a8000c1e1100 */
[----:B------:R-:W0:Y:S02]  /*85d0*/  LDL R19, [R1+0x6c] ;  /* 0x00006c0001137983 */ /* 0x000e240000100800 */
[----:B0-----:R-:W-:-:S02]  /*85e0*/  IADD3 R18, P1, R3, R19, RZ ;  /* 0x0000001303127210 */ /* 0x001fc40007f3e0ff */
[----:B------:R-:W4:Y:S01]  /*85f0*/  LDL R19, [R1+0x68] ;  /* 0x0000680001137983 */ /* 0x000f220000100800 */
[----:B------:R-:W-:Y:S02]  /*8600*/  PRMT R195, RZ, 0x7610, R195 ;  /* 0x00007610ffc37816 */ /* 0x000fe400000000c3 */
[----:B------:R-:W-:Y:S02]  /*8610*/  PRMT R196, RZ, 0x7610, R196 ;  /* 0x00007610ffc47816 */ /* 0x000fe400000000c4 */
[----:B------:R-:W-:Y:S02]  /*8620*/  PRMT R214, RZ, 0x7610, R214 ;  /* 0x00007610ffd67816 */ /* 0x000fe400000000d6 */
[----:B------:R-:W-:Y:S02]  /*8630*/  PRMT R216, RZ, 0x7610, R216 ;  /* 0x00007610ffd87816 */ /* 0x000fe400000000d8 */
[----:B------:R-:W-:Y:S01]  /*8640*/  PRMT R218, RZ, 0x7610, R218 ;  /* 0x00007610ffda7816 */ /* 0x000fe200000000da */
[----:B----4-:R-:W-:-:S05]  /*8650*/  IMAD.X R19, R23, 0x1, R19, P1 ;  /* 0x0000000117137824 */ /* 0x010fca00008e0613 */
[----:B------:R0:W4:Y:S02]  /*8660*/  @!P0 LDG.E.U8 R195, desc[UR14][R18.64] ;  /* 0x0000000e12c38981 */ /* 0x000124000c1e1100 */
[----:B0-----:R-:W-:-:S05]  /*8670*/  IADD3 R18, P1, R3, R22, RZ ;  /* 0x0000001603127210 */ /* 0x001fca0007f3e0ff */
[----:B---3--:R-:W-:Y:S01]  /*8680*/  IMAD.X R19, R23, 0x1, R21, P1 ;  /* 0x0000000117137824 */ /* 0x008fe200008e0615 */
[----:B------:R-:W-:Y:S01]  /*8690*/  PRMT R220, RZ, 0x7610, R220 ;  /* 0x00007610ffdc7816 */ /* 0x000fe200000000dc */
[----:B------:R-:W3:Y:S04]  /*86a0*/  LDL R21, [R1+0x104] ;  /* 0x0001040001157983 */ /* 0x000ee80000100800 */
[----:B------:R0:W4:Y:S02]  /*86b0*/  @!P0 LDG.E.U8 R196, desc[UR14][R18.64] ;  /* 0x0000000e12c48981 */ /* 0x000124000c1e1100 */
[----:B0-----:R-:W-:Y:S02]  /*86c0*/  IADD3 R18, P1, R3, R20, RZ ;  /* 0x0000001403127210 */ /* 0x001fe40007f3e0ff */
[----:B------:R-:W-:Y:S01]  /*86d0*/  PRMT R222, RZ, 0x7610, R222 ;  /* 0x00007610ffde7816 */ /* 0x000fe200000000de */
[----:B------:R-:W3:Y:S02]  /*86e0*/  LDL R20, [R1+0x140] ;  /* 0x0001400001147983 */ /* 0x000ee40000100800 */
[----:B------:R-:W-:-:S02]  /*86f0*/  IMAD.X R19, R23, 0x1, R6, P1 ;  /* 0x0000000117137824 */ /* 0x000fc400008e0606 */
[----:B------:R-:W4:Y:S04]  /*8700*/  LDL R6, [R1+0x124] ;  /* 0x0001240001067983 */ /* 0x000f280000100800 */
[----:B------:R2:W3:Y:S02]  /*8710*/  @!P0 LDG.E.U8 R214, desc[UR14][R18.64] ;  /* 0x0000000e12d68981 */ /* 0x0004e4000c1e1100 */
[----:B--2---:R-:W-:-:S05]  /*8720*/  IADD3 R18, P1, R3, R249, RZ ;  /* 0x000000f903127210 */ /* 0x004fca0007f3e0ff */
[----:B------:R-:W-:Y:S01]  /*8730*/  IMAD.X R19, R23, 0x1, R12, P1 ;  /* 0x0000000117137824 */ /* 0x000fe200008e060c */
[----:B------:R-:W-:Y:S01]  /*8740*/  PRMT R224, RZ, 0x7610, R224 ;  /* 0x00007610ffe07816 */ /* 0x000fe200000000e0 */
[----:B------:R-:W2:Y:S04]  /*8750*/  LDL R12, [R1+0xe4] ;  /* 0x0000e400010c7983 */ /* 0x000ea80000100800 */
[----:B------:R0:W2:Y:S02]  /*8760*/  @!P0 LDG.E.U8 R216, desc[UR14][R18.64] ;  /* 0x0000000e12d88981 */ /* 0x0000a4000c1e1100 */
[----:B0-----:R-:W-:-:S05]  /*8770*/  IADD3 R18, P1, R3, R248, RZ ;  /* 0x000000f803127210 */ /* 0x001fca0007f3e0ff */
[----:B------:R-:W-:-:S05]  /*8780*/  IMAD.X R19, R23, 0x1, R247, P1 ;  /* 0x0000000117137824 */ /* 0x000fca00008e06f7 */
        /* <DEDUP_REMOVED lines=8> */
[----:B------:R-:W-:Y:S01]  /*8810*/  IMAD.X R19, R23, 0x1, R10, P1 ;  /* 0x0000000117137824 */ /* 0x000fe200008e060a */
[----:B------:R-:W-:Y:S04]  /*8820*/  STL [R1+0x1b4], R247 ;  /* 0x0001b4f701007387 */ /* 0x000fe80000100800 */
[----:B------:R4:W2:Y:S02]  /*8830*/  @!P0 LDG.E.U8 R224, desc[UR14][R18.64] ;  /* 0x0000000e12e08981 */ /* 0x0008a4000c1e1100 */
[----:B----4-:R-:W-:Y:S02]  /*8840*/  IADD3 R18, P1, R3, R6, RZ ;  /* 0x0000000603127210 */ /* 0x010fe40007f3e0ff */
[----:B------:R-:W4:Y:S03]  /*8850*/  LDL R6, [R1+0xc4] ;  /* 0x0000c40001067983 */ /* 0x000f260000100800 */
[----:B------:R-:W-:Y:S01]  /*8860*/  IMAD.X R19, R23, 0x1, R2, P1 ;  /* 0x0000000117137824 */ /* 0x000fe200008e0602 */
[----:B------:R0:W-:Y:S04]  /*8870*/  STL [R1+0x188], R2 ;  /* 0x0001880201007387 */ /* 0x0001e80000100800 */
[----:B0-----:R-:W2:Y:S01]  /*8880*/  LDL.LU R2, [R1+0x100] ;  /* 0x0001000001027983 */ /* 0x001ea20000300800 */
[----:B------:R-:W-:-:S06]  /*8890*/  PRMT R226, RZ, 0x7610, R226 ;  /* 0x00007610ffe27816 */ /* 0x000fcc00000000e2 */
[----:B------:R0:W4:Y:S01]  /*88a0*/  @!P0 LDG.E.U8 R226, desc[UR14][R18.64] ;  /* 0x0000000e12e28981 */ /* 0x000122000c1e1100 */
[----:B------:R-:W-:-:S03]  /*88b0*/  PRMT R228, RZ, 0x7610, R228 ;  /* 0x00007610ffe47816 */ /* 0x000fc600000000e4 */
[----:B------:R1:W-:Y:S01]  /*88c0*/  STL [R1+0x18c], R5 ;  /* 0x00018c0501007387 */ /* 0x0003e20000100800 */
[----:B0-----:R-:W-:-:S03]  /*88d0*/  IADD3 R18, P1, R3, R5, RZ ;  /* 0x0000000503127210 */ /* 0x001fc60007f3e0ff */
[----:B-1----:R-:W4:Y:S02]  /*88e0*/  LDL.LU R5, [R1+0xe0] ;  /* 0x0000e00001057983 */ /* 0x002f240000300800 */
[----:B---3--:R-:W-:Y:S02]  /*88f0*/  IMAD.X R19, R23, 0x1, R20, P1 ;  /* 0x0000000117137824 */ /* 0x008fe400008e0614 */
[----:B------:R-:W3:Y:S04]  /*8900*/  LDL R20, [R1+0xa4] ;  /* 0x0000a40001147983 */ /* 0x000ee80000100800 */
[----:B------:R0:W3:Y:S02]  /*8910*/  @!P0 LDG.E.U8 R228, desc[UR14][R18.64] ;  /* 0x0000000e12e48981 */ /* 0x0000e4000c1e1100 */
[----:B0-----:R-:W-:-:S05]  /*8920*/  IADD3 R18, P1, R3, R21, RZ ;  /* 0x0000001503127210 */ /* 0x001fca0007f3e0ff */
[----:B--2---:R-:W-:Y:S01]  /*8930*/  IMAD.X R19, R23, 0x1, R2, P1 ;  /* 0x0000000117137824 */ /* 0x004fe200008e0602 */
[----:B------:R0:W-:Y:S04]  /*8940*/  STL [R1+0x190], R2 ;  /* 0x0001900201007387 */ /* 0x0001e80000100800 */
[----:B0-----:R-:W2:Y:S01]  /*8950*/  LDL.LU R2, [R1+0xc0] ;  /* 0x0000c00001027983 */ /* 0x001ea20000300800 */
[----:B------:R-:W-:-:S06]  /*8960*/  PRMT R230, RZ, 0x7610, R230 ;  /* 0x00007610ffe67816 */ /* 0x000fcc00000000e6 */
[----:B------:R0:W3:Y:S01]  /*8970*/  @!P0 LDG.E.U8 R230, desc[UR14][R18.64] ;  /* 0x0000000e12e68981 */ /* 0x0000e2000c1e1100 */
[----:B------:R-:W-:Y:S02]  /*8980*/  PRMT R232, RZ, 0x7610, R232 ;  /* 0x00007610ffe87816 */ /* 0x000fe400000000e8 */
[----:B0-----:R-:W-:Y:S02]  /*8990*/  IADD3 R18, P1, R3, R12, RZ ;  /* 0x0000000c03127210 */ /* 0x001fe40007f3e0ff */
[----:B------:R-:W3:Y:S03]  /*89a0*/  LDL R12, [R1+0x84] ;  /* 0x00008400010c7983 */ /* 0x000ee60000100800 */
[----:B----4-:R-:W-:Y:S01]  /*89b0*/  IMAD.X R19, R23, 0x1, R5, P1 ;  /* 0x0000000117137824 */ /* 0x010fe200008e0605 */
[----:B------:R0:W-:Y:S04]  /*89c0*/  STL [R1+0x194], R5 ;  /* 0x0001940501007387 */ /* 0x0001e80000100800 */
[----:B------:R1:W4:Y:S04]  /*89d0*/  @!P0 LDG.E.U8 R232, desc[UR14][R18.64] ;  /* 0x0000000e12e88981 */ /* 0x000328000c1e1100 */
[----:B0-----:R-:W4:Y:S01]  /*89e0*/  LDL.LU R5, [R1+0xa0] ;  /* 0x0000a00001057983 */ /* 0x001f220000300800 */
[----:B-1----:R-:W-:-:S05]  /*89f0*/  IADD3 R18, P1, R3, R6, RZ ;  /* 0x0000000603127210 */ /* 0x002fca0007f3e0ff */
[----:B--2---:R-:W-:Y:S01]  /*8a00*/  IMAD.X R19, R23, 0x1, R2, P1 ;  /* 0x0000000117137824 */ /* 0x004fe200008e0602 */
[----:B------:R0:W-:Y:S04]  /*8a10*/  STL [R1+0x198], R2 ;  /* 0x0001980201007387 */ /* 0x0001e80000100800 */
[----:B0-----:R-:W2:Y:S01]  /*8a20*/  LDL.LU R2, [R1+0x80] ;  /* 0x0000800001027983 */ /* 0x001ea20000300800 */
[----:B------:R-:W-:Y:S02]  /*8a30*/  PRMT R234, RZ, 0x7610, R234 ;  /* 0x00007610ffea7816 */ /* 0x000fe400000000ea */
[----:B------:R-:W-:Y:S01]  /*8a40*/  LOP3.LUT R190, R190, 0xffff, RZ, 0xc0, !PT ;  /* 0x0000ffffbebe7812 */ /* 0x000fe200078ec0ff */
[----:B------:R-:W2:Y:S01]  /*8a50*/  LDL R21, [R1+0x64] ;  /* 0x0000640001157983 */ /* 0x000ea20000100800 */
[----:B------:R-:W-:-:S03]  /*8a60*/  LOP3.LUT R191, R191, 0xffff, RZ, 0xc0, !PT ;  /* 0x0000ffffbfbf7812 */ /* 0x000fc600078ec0ff */
[----:B------:R3:W2:Y:S01]  /*8a70*/  @!P0 LDG.E.U8 R234, desc[UR14][R18.64] ;  /* 0x0000000e12ea8981 */ /* 0x0006a2000c1e1100 */
[----:B------:R-:W-:Y:S02]  /*8a80*/  PRMT R6, R190, 0x3340, R191 ;  /* 0x00003340be067816 */ /* 0x000fe400000000bf */
[----:B------:R-:W-:Y:S02]  /*8a90*/  PRMT R190, RZ, 0x7610, R190 ;  /* 0x00007610ffbe7816 */ /* 0x000fe400000000be */
[----:B---3--:R-:W-:Y:S01]  /*8aa0*/  IADD3 R18, P1, R3, R20, RZ ;  /* 0x0000001403127210 */ /* 0x008fe20007f3e0ff */
[----:B----4-:R0:W-:Y:S04]  /*8ab0*/  STL [R1+0x19c], R5 ;  /* 0x00019c0501007387 */ /* 0x0101e80000100800 */
[----:B------:R-:W-:-:S05]  /*8ac0*/  IMAD.X R19, R23, 0x1, R5, P1 ;  /* 0x0000000117137824 */ /* 0x000fca00008e0605 */
[----:B------:R1:W3:Y:S04]  /*8ad0*/  @!P0 LDG.E.U8 R190, desc[UR14][R18.64] ;  /* 0x0000000e12be8981 */ /* 0x0002e8000c1e1100 */
[----:B0-----:R-:W4:Y:S04]  /*8ae0*/  LDL.LU R5, [R1+0x60] ;  /* 0x0000600001057983 */ /* 0x001f280000300800 */
[----:B------:R-:W3:Y:S01]  /*8af0*/  LDL R247, [R1+0x44] ;  /* 0x0000440001f77983 */ /* 0x000ee20000100800 */
        /* <DEDUP_REMOVED lines=11> */
[----:B0-----:R-:W-:Y:S01]  /*8bb0*/  IADD3 R18, P1, R3, R21, RZ ;  /* 0x0000001503127210 */ /* 0x001fe20007f3e0ff */
[----:B----4-:R0:W-:Y:S04]  /*8bc0*/  STL [R1+0x1a4], R5 ;  /* 0x0001a40501007387 */ /* 0x0101e80000100800 */
[----:B------:R-:W-:-:S05]  /*8bd0*/  IMAD.X R19, R23, 0x1, R5, P1 ;  /* 0x0000000117137824 */ /* 0x000fca00008e0605 */
[----:B------:R3:W4:Y:S04]  /*8be0*/  @!P0 LDG.E.U8 R197, desc[UR14][R18.64] ;  /* 0x0000000e12c58981 */ /* 0x000728000c1e1100 */
[----:B0-----:R-:W4:Y:S01]  /*8bf0*/  LDL.LU R5, [R1+0x20] ;  /* 0x0000200001057983 */ /* 0x001f220000300800 */
[----:B---3--:R-:W-:-:S03]  /*8c00*/  IADD3 R18, P1, R3, R247, RZ ;  /* 0x000000f703127210 */ /* 0x008fc60007f3e0ff */
[----:B------:R-:W3:Y:S02]  /*8c10*/  LDL.LU R247, [R1+0x4] ;  /* 0x0000040001f77983 */ /* 0x000ee40000300800 */
[----:B--2---:R-:W-:Y:S02]  /*8c20*/  IMAD.X R19, R23, 0x1, R2, P1 ;  /* 0x0000000117137824 */ /* 0x004fe400008e0602 */
[----:B------:R0:W-:Y:S04]  /*8c30*/  STL [R1+0x1a8], R2 ;  /* 0x0001a80201007387 */ /* 0x0001e80000100800 */
[----:B0-----:R-:W2:Y:S01]  /*8c40*/  LDL.LU R2, [R1] ;  /* 0x0000000001027983 */ /* 0x001ea20000300800 */
[----:B------:R-:W-:Y:S02]  /*8c50*/  PRMT R198, RZ, 0x7610, R198 ;  /* 0x00007610ffc67816 */ /* 0x000fe400000000c6 */
[----:B------:R-:W-:-:S02]  /*8c60*/  LOP3.LUT R199, R199, 0xffff, RZ, 0xc0, !PT ;  /* 0x0000ffffc7c77812 */ /* 0x000fc400078ec0ff */
[----:B------:R-:W-:Y:S02]  /*8c70*/  LOP3.LUT R200, R200, 0xffff, RZ, 0xc0, !PT ;  /* 0x0000ffffc8c87812 */ /* 0x000fe400078ec0ff */
[----:B------:R0:W2:Y:S02]  /*8c80*/  @!P0 LDG.E.U8 R198, desc[UR14][R18.64] ;  /* 0x0000000e12c68981 */ /* 0x0000a4000c1e1100 */
[----:B------:R-:W-:Y:S02]  /*8c90*/  PRMT R12, R199, 0x3340, R200 ;  /* 0x00003340c70c7816 */ /* 0x000fe400000000c8 */
[----:B------:R-:W-:Y:S02]  /*8ca0*/  PRMT R199, RZ, 0x7610, R199 ;  /* 0x00007610ffc77816 */ /* 0x000fe400000000c7 */
[----:B0-----:R-:W-:Y:S02]  /*8cb0*/  IADD3 R18, P1, R3, R22, RZ ;  /* 0x0000001603127210 */ /* 0x001fe40007f3e0ff */
[----:B------:R-:W-:-:S02]  /*8cc0*/  LOP3.LUT R205, R205, 0xffff, RZ, 0xc0, !PT ;  /* 0x0000ffffcdcd7812 */ /* 0x000fc400078ec0ff */
[----:B------:R-:W-:Y:S01]  /*8cd0*/  LOP3.LUT R206, R206, 0xffff, RZ, 0xc0, !PT ;  /* 0x0000ffffcece7812 */ /* 0x000fe200078ec0ff */
[----:B----4-:R-:W-:-:S03]  /*8ce0*/  IMAD.X R19, R23, 0x1, R5, P1 ;  /* 0x0000000117137824 */ /* 0x010fc600008e0605 */
[----:B------:R-:W-:Y:S02]  /*8cf0*/  PRMT R22, R205, 0x3340, R206 ;  /* 0x00003340cd167816 */ /* 0x000fe400000000ce */
[----:B------:R3:W4:Y:S01]  /*8d00*/  @!P0 LDG.E.U8 R199, desc[UR14][R18.64] ;  /* 0x0000000e12c78981 */ /* 0x000722000c1e1100 */
[----:B------:R-:W-:Y:S02]  /*8d10*/  SHF.R.S32.HI R206, RZ, 0x1f, R3 ;  /* 0x0000001fffce7819 */ /* 0x000fe40000011403 */
[----:B------:R-:W-:Y:S01]  /*8d20*/  PRMT R200, RZ, 0x7610, R200 ;  /* 0x00007610ffc87816 */ /* 0x000fe200000000c8 */
[----:B------:R-:W4:Y:S01]  /*8d30*/  LDL R205, [R1+0x164] ;  /* 0x0001640001cd7983 */ /* 0x000f220000100800 */
[----:B---3--:R-:W-:Y:S02]  /*8d40*/  IADD3 R18, P1, R3, R247, RZ ;  /* 0x000000f703127210 */ /* 0x008fe40007f3e0ff */
[----:B------:R-:W-:Y:S02]  /*8d50*/  LOP3.LUT R201, R201, 0xffff, RZ, 0xc0, !PT ;  /* 0x0000ffffc9c97812 */ /* 0x000fe400078ec0ff */
[----:B------:R-:W-:-:S04]  /*8d60*/  LOP3.LUT R202, R202, 0xffff, RZ, 0xc0, !PT ;  /* 0x0000ffffcaca7812 */ /* 0x000fc800078ec0ff */
[--C-:B------:R-:W-:Y:S02]  /*8d70*/  PRMT R21, R201, 0x3340, R202.reuse ;  /* 0x00003340c9157816 */ /* 0x100fe400000000ca */
[----:B------:R-:W-:Y:S02]  /*8d80*/  PRMT R201, RZ, 0x7610, R201 ;  /* 0x00007610ffc97816 */ /* 0x000fe400000000c9 */
[----:B------:R-:W-:Y:S02]  /*8d90*/  PRMT R202, RZ, 0x7610, R202 ;  /* 0x00007610ffca7816 */ /* 0x000fe400000000ca */
[----:B------:R-:W-:Y:S02]  /*8da0*/  LOP3.LUT R203, R203, 0xffff, RZ, 0xc0, !PT ;  /* 0x0000ffffcbcb7812 */ /* 0x000fe400078ec0ff */
[----:B------:R-:W-:-:S04]  /*8db0*/  LOP3.LUT R204, R204, 0xffff, RZ, 0xc0, !PT ;  /* 0x0000ffffcccc7812 */ /* 0x000fc800078ec0ff */
[----:B------:R-:W-:Y:S02]  /*8dc0*/  PRMT R204, R203, 0x3340, R204 ;  /* 0x00003340cbcc7816 */ /* 0x000fe400000000cc */
[----:B------:R-:W-:Y:S02]  /*8dd0*/  PRMT R203, RZ, 0x7610, R203 ;  /* 0x00007610ffcb7816 */ /* 0x000fe400000000cb */
[----:B------:R-:W-:Y:S02]  /*8de0*/  PRMT R20, R6, 0x5410, R20 ;  /* 0x0000541006147816 */ /* 0x000fe40000000014 */
[----:B------:R-:W3:Y:S01]  /*8df0*/  LDL.LU R6, [R1+0x1bc] ;  /* 0x0001bc0001067983 */ /* 0x000ee20000300800 */
[----:B--2---:R-:W-:-:S05]  /*8e00*/  IMAD.X R19, R206, 0x1, R2, P1 ;  /* 0x00000001ce137824 */ /* 0x004fca00008e0602 */
[----:B------:R0:W2:Y:S02]  /*8e10*/  @!P0 LDG.E.U8 R200, desc[UR14][R18.64] ;  /* 0x0000000e12c88981 */ /* 0x0000a4000c1e1100 */
[----:B0-----:R-:W-:-:S05]  /*8e20*/  IADD3 R18, P1, R3, R246, RZ ;  /* 0x000000f603127210 */ /* 0x001fca0007f3e0ff */
[----:B------:R-:W-:-:S05]  /*8e30*/  IMAD.X R19, R206, 0x1, R245, P1 ;  /* 0x00000001ce137824 */ /* 0x000fca00008e06f5 */
[----:B------:R0:W3:Y:S02]  /*8e40*/  @!P0 LDG.E.U8 R201, desc[UR14][R18.64] ;  /* 0x0000000e12c98981 */ /* 0x0000e4000c1e1100 */
[----:B0-----:R-:W-:-:S05]  /*8e50*/  IADD3 R18, P1, R3, R238, RZ ;  /* 0x000000ee03127210 */ /* 0x001fca0007f3e0ff */
[----:B------:R-:W-:-:S05]  /*8e60*/  IMAD.X R19, R206, 0x1, R237, P1 ;  /* 0x00000001ce137824 */ /* 0x000fca00008e06ed */
[----:B------:R0:W3:Y:S02]  /*8e70*/  @!P0 LDG.E.U8 R202, desc[UR14][R18.64] ;  /* 0x0000000e12ca8981 */ /* 0x0000e4000c1e1100 */
[----:B0-----:R-:W-:-:S05]  /*8e80*/  IADD3 R18, P1, R3, R215, RZ ;  /* 0x000000d703127210 */ /* 0x001fca0007f3e0ff */
[----:B------:R-:W-:-:S05]  /*8e90*/  IMAD.X R19, R206, 0x1, R213, P1 ;  /* 0x00000001ce137824 */ /* 0x000fca00008e06d5 */
[----:B------:R0:W3:Y:S01]  /*8ea0*/  @!P0 LDG.E.U8 R203, desc[UR14][R18.64] ;  /* 0x0000000e12cb8981 */ /* 0x0000e2000c1e1100 */
[----:B------:R-:W1:Y:S01]  /*8eb0*/  S2R R206, SR_TID.X ;  /* 0x0000000000ce7919 */ /* 0x000e620000002100 */
[----:B------:R-:W-:Y:S02]  /*8ec0*/  LOP3.LUT R207, R207, 0xffff, RZ, 0xc0, !PT ;  /* 0x0000ffffcfcf7812 */ /* 0x000fe400078ec0ff */
[----:B------:R-:W-:Y:S02]  /*8ed0*/  LOP3.LUT R208, R208, 0xffff, RZ, 0xc0, !PT ;  /* 0x0000ffffd0d07812 */ /* 0x000fe400078ec0ff */
[----:B------:R-:W-:Y:S02]  /*8ee0*/  LOP3.LUT R209, R209, 0xffff, RZ, 0xc0, !PT ;  /* 0x0000ffffd1d17812 */ /* 0x000fe400078ec0ff */
[----:B------:R-:W-:Y:S02]  /*8ef0*/  LOP3.LUT R210, R210, 0xffff, RZ, 0xc0, !PT ;  /* 0x0000ffffd2d27812 */ /* 0x000fe400078ec0ff */
[----:B------:R-:W-:-:S02]  /*8f00*/  PRMT R207, R207, 0x3340, R208 ;  /* 0x00003340cfcf7816 */ /* 0x000fc400000000d0 */
[----:B------:R-:W-:Y:S02]  /*8f10*/  PRMT R23, R209, 0x3340, R210 ;  /* 0x00003340d1177816 */ /* 0x000fe400000000d2 */
[----:B------:R-:W-:Y:S02]  /*8f20*/  PRMT R21, R12, 0x5410, R21 ;  /* 0x000054100c157816 */ /* 0x000fe40000000015 */
[----:B------:R-:W-:Y:S01]  /*8f30*/  PRMT R22, R204, 0x5410, R22 ;  /* 0x00005410cc167816 */ /* 0x000fe20000000016 */
[----:B------:R-:W-:Y:S01]  /*8f40*/  UMOV UR4, UR13 ;  /* 0x0000000d00047c82 */ /* 0x000fe20008000000 */
[----:B------:R-:W-:Y:S01]  /*8f50*/  PRMT R23, R207, 0x5410, R23 ;  /* 0x00005410cf177816 */ /* 0x000fe20000000017 */
[----:B------:R-:W-:Y:S01]  /*8f60*/  UMOV UR5, 0x80000020 ;  /* 0x8000002000057882 */ /* 0x000fe20000000000 */
[----:B------:R-:W-:Y:S01]  /*8f70*/  IADD3 R0, P4, R0, UR17, RZ ;  /* 0x0000001100007c10 */ /* 0x000fe2000ff9e0ff */
[----:B------:R-:W3:Y:S04]  /*8f80*/  LDL.LU R12, [R1+0x1b8] ;  /* 0x0001b800010c7983 */ /* 0x000ee80000300800 */
[----:B----4-:R-:W-:Y:S01]  /*8f90*/  STS.128 [R205+UR12], R20 ;  /* 0x00000014cd007988 */ /* 0x010fe20008000c0c */
[----:B------:R-:W-:-:S03]  /*8fa0*/  IADD3 R13, P6, R13, UR17, RZ ;  /* 0x000000110d0d7c10 */ /* 0x000fc6000ffde0ff */
[----:B------:R-:W4:Y:S01]  /*8fb0*/  LDL.LU R204, [R1+0x1c] ;  /* 0x00001c0001cc7983 */ /* 0x000f220000300800 */
[----:B-1----:R-:W-:-:S03]  /*8fc0*/  LOP3.LUT R206, R206, 0x7f, RZ, 0xc0, !PT ;  /* 0x0000007fcece7812 */ /* 0x002fc600078ec0ff */
[----:B------:R-:W4:Y:S04]  /*8fd0*/  LDL.LU R208, [R1+0x24] ;  /* 0x0000240001d07983 */ /* 0x000f280000300800 */
[----:B------:R-:W-:Y:S04]  /*8fe0*/  STS.U8 [R206+UR12+0x2000], R184 ;  /* 0x002000b8ce007988 */ /* 0x000fe8000800000c */
[----:B------:R-:W-:Y:S04]  /*8ff0*/  STS.U8 [R206+UR12+0x2200], R185 ;  /* 0x002200b9ce007988 */ /* 0x000fe8000800000c */
[----:B------:R-:W-:Y:S04]  /*9000*/  STS.U8 [R206+UR12+0x2400], R186 ;  /* 0x002400bace007988 */ /* 0x000fe8000800000c */
[----:B------:R-:W-:Y:S04]  /*9010*/  STS.U8 [R206+UR12+0x2600], R187 ;  /* 0x002600bbce007988 */ /* 0x000fe8000800000c */
[----:B------:R-:W-:Y:S04]  /*9020*/  STS.U8 [R206+UR12+0x2800], R188 ;  /* 0x002800bcce007988 */ /* 0x000fe8000800000c */
[----:B------:R-:W-:Y:S04]  /*9030*/  STS.U8 [R206+UR12+0x2a00], R189 ;  /* 0x002a00bdce007988 */ /* 0x000fe8000800000c */
[----:B------:R-:W-:Y:S04]  /*9040*/  STS.U8 [R206+UR12+0x2c00], R192 ;  /* 0x002c00c0ce007988 */ /* 0x000fe8000800000c */
[----:B------:R-:W-:Y:S01]  /*9050*/  STS.U8 [R206+UR12+0x2e00], R168 ;  /* 0x002e00a8ce007988 */ /* 0x000fe2000800000c */
[----:B0-----:R-:W-:-:S03]  /*9060*/  LOP3.LUT R18, R206, 0x10, RZ, 0x3c, !PT ;  /* 0x00000010ce127812 */ /* 0x001fc600078e3cff */
[----:B------:R-:W-:Y:S04]  /*9070*/  STS.U8 [R206+UR12+0x3000], R164 ;  /* 0x003000a4ce007988 */ /* 0x000fe8000800000c */
[----:B------:R-:W-:Y:S04]  /*9080*/  STS.U8 [R206+UR12+0x3200], R165 ;  /* 0x003200a5ce007988 */ /* 0x000fe8000800000c */
[----:B------:R-:W-:Y:S04]  /*9090*/  STS.U8 [R206+UR12+0x3400], R166 ;  /* 0x003400a6ce007988 */ /* 0x000fe8000800000c */
[----:B------:R-:W-:Y:S04]  /*90a0*/  STS.U8 [R206+UR12+0x3600], R167 ;  /* 0x003600a7ce007988 */ /* 0x000fe8000800000c */
[----:B------:R-:W-:Y:S04]  /*90b0*/  STS.U8 [R206+UR12+0x3800], R169 ;  /* 0x003800a9ce007988 */ /* 0x000fe8000800000c */
[----:B------:R-:W-:Y:S04]  /*90c0*/  STS.U8 [R206+UR12+0x3a00], R162 ;  /* 0x003a00a2ce007988 */ /* 0x000fe8000800000c */
[----:B------:R-:W-:Y:S04]  /*90d0*/  STS.U8 [R206+UR12+0x3c00], R163 ;  /* 0x003c00a3ce007988 */ /* 0x000fe8000800000c */
[----:B------:R-:W-:Y:S04]  /*90e0*/  STS.U8 [R206+UR12+0x3e00], R170 ;  /* 0x003e00aace007988 */ /* 0x000fe8000800000c */
[----:B------:R0:W-:Y:S04]  /*90f0*/  STS.U8 [R18+UR12+0x2e80], R17 ;  /* 0x002e801112007988 */ /* 0x0001e8000800000c */
        /* <DEDUP_REMOVED lines=17> */
[----:B------:R-:W4:Y:S01]  /*9210*/  LDL.LU R205, [R1+0x2c] ;  /* 0x00002c0001cd7983 */ /* 0x000f220000300800 */
[----:B0-----:R-:W-:-:S03]  /*9220*/  LOP3.LUT R18, R206, 0x30, RZ, 0x3c, !PT ;  /* 0x00000030ce127812 */ /* 0x001fc600078e3cff */
[----:B------:R-:W-:Y:S01]  /*9230*/  STS.U8 [R17+UR12+0x2300], R159 ;  /* 0x0023009f11007988 */ /* 0x000fe2000800000c */
[----:B------:R-:W0:Y:S03]  /*9240*/  LDC R206, c[0x0][0x238] ;  /* 0x00008e00ffce7b82 */ /* 0x000e260000000800 */
        /* <DEDUP_REMOVED lines=26> */
[----:B--2---:R-:W-:Y:S04]  /*93f0*/  STS.U8 [R18+UR12+0x3580], R200 ;  /* 0x003580c812007988 */ /* 0x004fe8000800000c */
[----:B---3--:R-:W-:Y:S04]  /*9400*/  STS.U8 [R18+UR12+0x3780], R201 ;  /* 0x003780c912007988 */ /* 0x008fe8000800000c */
[----:B------:R-:W-:Y:S04]  /*9410*/  STS.U8 [R18+UR12+0x3980], R202 ;  /* 0x003980ca12007988 */ /* 0x000fe8000800000c */
[----:B------:R-:W2:Y:S04]  /*9420*/  LDL.LU R184, [R1+0x34] ;  /* 0x0000340001b87983 */ /* 0x000ea80000300800 */
[----:B------:R-:W-:Y:S01]  /*9430*/  STS.U8 [R18+UR12+0x3d80], R203 ;  /* 0x003d80cb12007988 */ /* 0x000fe2000800000c */
[----:B------:R1:W-:Y:S06]  /*9440*/  MEMBAR.ALL.CTA ;  /* 0x0000000000007992 */ /* 0x0003ec0000008000 */
[----:B-1----:R-:W1:Y:S01]  /*9450*/  FENCE.VIEW.ASYNC.S ;  /* 0x00000000000073c6 */ /* 0x002e620000000000 */
[----:B0-----:R-:W-:-:S03]  /*9460*/  IMAD.SHL.U32 R17, R206, 0x40, RZ ;  /* 0x00000040ce117824 */ /* 0x001fc600078e00ff */
[----:B------:R-:W3:Y:S01]  /*9470*/  LDL.LU R20, [R1+0x3c] ;  /* 0x00003c0001147983 */ /* 0x000ee20000300800 */
[----:B-1----:R-:W-:Y:S01]  /*9480*/  BAR.SYNC.DEFER_BLOCKING 0x0 ;  /* 0x0000000000007b1d */ /* 0x002fe20000010000 */
[----:B------:R-:W-:-:S04]  /*9490*/  IADD3 R6, P0, R17, R6, RZ ;  /* 0x0000000611067210 */ /* 0x000fc80007f1e0ff */
[----:B------:R-:W-:Y:S02]  /*94a0*/  LEA.HI.X.SX32 R11, R17, R11, 0x1, P0 ;  /* 0x0000000b110b7211 */ /* 0x000fe400000f0eff */
[----:B------:R-:W-:Y:S01]  /*94b0*/  IADD3 R223, P0, R223, UR17, RZ ;  /* 0x00000011dfdf7c10 */ /* 0x000fe2000ff1e0ff */
[----:B------:R-:W2:Y:S04]  /*94c0*/  LDL.LU R206, [R1+0x8] ;  /* 0x0000080001ce7983 */ /* 0x000ea80000300800 */
[----:B------:R-:W2:Y:S04]  /*94d0*/  LDL.LU R19, [R1+0x44] ;  /* 0x0000440001137983 */ /* 0x000ea80000300800 */
[----:B------:R-:W2:Y:S04]  /*94e0*/  LDL.LU R21, [R1+0x10] ;  /* 0x0000100001157983 */ /* 0x000ea80000300800 */
[----:B------:R-:W2:Y:S01]  /*94f0*/  LDL.LU R22, [R1+0x4c] ;  /* 0x00004c0001167983 */ /* 0x000ea20000300800 */
[----:B------:R-:W-:-:S03]  /*9500*/  WARPGROUP.ARRIVE ;  /* 0x00000000000079c5 */ /* 0x000fc60000000000 */
[----:B------:R-:W2:Y:S04]  /*9510*/  LDL.LU R23, [R1+0x18] ;  /* 0x0000180001177983 */ /* 0x000ea80000300800 */
[----:B------:R-:W2:Y:S01]  /*9520*/  LDL.LU R209, [R1+0x54] ;  /* 0x0000540001d17983 */ /* 0x000ea20000300800 */
[----:B------:R-:W-:Y:S01]  /*9530*/  QGMMA.64x128x32.F32.E4M3.E4M3 R88, gdesc[UR4], R88 ;  /* 0x01e00000045879f3 */ /* 0x000fe20008700858 */
[----:B------:R-:W-:-:S06]  /*9540*/  USHF.R.S32.HI UR4, URZ, 0x1f, UR17 ;  /* 0x0000001f3f047899 */ /* 0x000fcc0008011411 */
[----:B------:R-:W-:Y:S02]  /*9550*/  IADD3.X R15, R15, UR4, RZ, P4, !PT ;  /* 0x000000040f0f7c10 */ /* 0x000fe4000a7fe4ff */
[----:B------:R-:W-:Y:S02]  /*9560*/  IADD3 R227, P4, R227, UR17, RZ ;  /* 0x00000011e3e37c10 */ /* 0x000fe4000ff9e0ff */
[----:B------:R-:W-:Y:S02]  /*9570*/  IADD3.X R221, R221, UR4, RZ, P0, !PT ;  /* 0x00000004dddd7c10 */ /* 0x000fe400087fe4ff */
[----:B------:R-:W-:Y:S02]  /*9580*/  IADD3 R240, P0, R240, UR17, RZ ;  /* 0x00000011f0f07c10 */ /* 0x000fe4000ff1e0ff */
[----:B------:R-:W-:Y:S02]  /*9590*/  IADD3.X R10, R10, UR4, RZ, P6, !PT ;  /* 0x000000040a0a7c10 */ /* 0x000fe4000b7fe4ff */
[----:B------:R-:W-:-:S02]  /*95a0*/  IADD3 R16, P6, R16, UR17, RZ ;  /* 0x0000001110107c10 */ /* 0x000fc4000ffde0ff */
[----:B------:R-:W-:Y:S02]  /*95b0*/  IADD3.X R225, R225, UR4, RZ, P4, !PT ;  /* 0x00000004e1e17c10 */ /* 0x000fe4000a7fe4ff */
[----:B------:R-:W-:Y:S02]  /*95c0*/  IADD3 R242, P4, R242, UR17, RZ ;  /* 0x00000011f2f27c10 */ /* 0x000fe4000ff9e0ff */
[----:B------:R-:W-:Y:S02]  /*95d0*/  IADD3.X R239, R239, UR4, RZ, P0, !PT ;  /* 0x00000004efef7c10 */ /* 0x000fe400087fe4ff */
[----:B------:R-:W-:Y:S02]  /*95e0*/  IADD3 R247, P0, R247, UR17, RZ ;  /* 0x00000011f7f77c10 */ /* 0x000fe4000ff1e0ff */
[----:B------:R-:W-:Y:S02]  /*95f0*/  IADD3.X R229, R229, UR4, RZ, P6, !PT ;  /* 0x00000004e5e57c10 */ /* 0x000fe4000b7fe4ff */
[----:B------:R-:W-:-:S02]  /*9600*/  IADD3 R244, P6, R244, UR17, RZ ;  /* 0x00000011f4f47c10 */ /* 0x000fc4000ffde0ff */
[----:B------:R-:W-:Y:S02]  /*9610*/  IADD3.X R241, R241, UR4, RZ, P4, !PT ;  /* 0x00000004f1f17c10 */ /* 0x000fe4000a7fe4ff */
[----:B------:R-:W-:Y:S01]  /*9620*/  IADD3 R249, P4, R249, UR17, RZ ;  /* 0x00000011f9f97c10 */ /* 0x000fe2000ff9e0ff */
[----:B------:R0:W-:Y:S01]  /*9630*/  STL [R1+0x4], R247 ;  /* 0x000004f701007387 */ /* 0x0001e20000100800 */
[----:B------:R-:W-:Y:S02]  /*9640*/  IADD3.X R243, R243, UR4, RZ, P6, !PT ;  /* 0x00000004f3f37c10 */ /* 0x000fe4000b7fe4ff */
[----:B------:R-:W-:Y:S01]  /*9650*/  IADD3 R251, P6, R251, UR17, RZ ;  /* 0x00000011fbfb7c10 */ /* 0x000fe2000ffde0ff */
[----:B0-----:R-:W2:Y:S04]  /*9660*/  LDL.LU R247, [R1+0x1b4] ;  /* 0x0001b40001f77983 */ /* 0x001ea80000300800 */
[----:B------:R0:W-:Y:S04]  /*9670*/  STL [R1+0xc], R249 ;  /* 0x00000cf901007387 */ /* 0x0001e80000100800 */
[----:B0-----:R-:W2:Y:S04]  /*9680*/  LDL.LU R249, [R1+0x1b0] ;  /* 0x0001b00001f97983 */ /* 0x001ea80000300800 */
[----:B------:R0:W-:Y:S04]  /*9690*/  STL [R1+0x14], R251 ;  /* 0x000014fb01007387 */ /* 0x0001e80000100800 */
[----:B0-----:R-:W2:Y:S01]  /*96a0*/  LDL.LU R251, [R1+0x1ac] ;  /* 0x0001ac0001fb7983 */ /* 0x001ea20000300800 */
[----:B------:R-:W-:-:S02]  /*96b0*/  IADD3 R14, P5, R14, UR17, RZ ;  /* 0x000000110e0e7c10 */ /* 0x000fc4000ffbe0ff */
[----:B------:R-:W-:Y:S01]  /*96c0*/  IADD3 R212, P3, R212, UR17, RZ ;  /* 0x00000011d4d47c10 */ /* 0x000fe2000ff7e0ff */
[----:B------:R-:W2:Y:S01]  /*96d0*/  LDL.LU R207, [R1+0x5c] ;  /* 0x00005c0001cf7983 */ /* 0x000ea20000300800 */
[----:B------:R-:W-:Y:S02]  /*96e0*/  IADD3 R215, P2, R215, UR17, RZ ;  /* 0x00000011d7d77c10 */ /* 0x000fe4000ff5e0ff */
[----:B------:R-:W-:Y:S01]  /*96f0*/  IADD3.X R8, R8, UR4, RZ, P5, !PT ;  /* 0x0000000408087c10 */ /* 0x000fe2000affe4ff */
[----:B------:R-:W2:Y:S01]  /*9700*/  LDL.LU R210, [R1+0x28] ;  /* 0x0000280001d27983 */ /* 0x000ea20000300800 */
[----:B------:R-:W-:Y:S02]  /*9710*/  IADD3 R9, P5, R9, UR17, RZ ;  /* 0x0000001109097c10 */ /* 0x000fe4000ffbe0ff */
[----:B------:R-:W-:Y:S02]  /*9720*/  IADD3.X R211, R211, UR4, RZ, P3, !PT ;  /* 0x00000004d3d37c10 */ /* 0x000fe40009ffe4ff */
[----:B------:R-:W-:-:S02]  /*9730*/  IADD3 R7, P3, R7, UR17, RZ ;  /* 0x0000001107077c10 */ /* 0x000fc4000ff7e0ff */
[----:B------:R-:W-:Y:S02]  /*9740*/  IADD3 R219, P1, R219, UR17, RZ ;  /* 0x00000011dbdb7c10 */ /* 0x000fe4000ff3e0ff */
[----:B------:R-:W-:Y:S02]  /*9750*/  IADD3.X R213, R213, UR4, RZ, P2, !PT ;  /* 0x00000004d5d57c10 */ /* 0x000fe400097fe4ff */
[----:B------:R-:W-:Y:S02]  /*9760*/  IADD3 R236, P2, R236, UR17, RZ ;  /* 0x00000011ecec7c10 */ /* 0x000fe4000ff5e0ff */
[----:B------:R-:W-:Y:S02]  /*9770*/  IADD3.X R231, R231, UR4, RZ, P5, !PT ;  /* 0x00000004e7e77c10 */ /* 0x000fe4000affe4ff */
[----:B------:R-:W-:Y:S02]  /*9780*/  IADD3 R246, P5, R246, UR17, RZ ;  /* 0x00000011f6f67c10 */ /* 0x000fe4000ffbe0ff */
[----:B------:R-:W-:-:S02]  /*9790*/  IADD3.X R233, R233, UR4, RZ, P3, !PT ;  /* 0x00000004e9e97c10 */ /* 0x000fc40009ffe4ff */
[----:B------:R-:W-:Y:S02]  /*97a0*/  IADD3 R248, P3, R248, UR17, RZ ;  /* 0x00000011f8f87c10 */ /* 0x000fe4000ff7e0ff */
[----:B------:R-:W-:Y:S02]  /*97b0*/  IADD3.X R217, R217, UR4, RZ, P1, !PT ;  /* 0x00000004d9d97c10 */ /* 0x000fe40008ffe4ff */
[----:B------:R-:W-:Y:S02]  /*97c0*/  IADD3 R238, P1, R238, UR17, RZ ;  /* 0x00000011eeee7c10 */ /* 0x000fe4000ff3e0ff */
[----:B------:R-:W-:Y:S02]  /*97d0*/  IADD3.X R235, R235, UR4, RZ, P2, !PT ;  /* 0x00000004ebeb7c10 */ /* 0x000fe400097fe4ff */
[----:B------:R-:W-:Y:S01]  /*97e0*/  IADD3 R250, P2, R250, UR17, RZ ;  /* 0x00000011fafa7c10 */ /* 0x000fe2000ff5e0ff */
[----:B------:R-:W-:Y:S01]  /*97f0*/  UMOV UR22, UR6 ;  /* 0x0000000600167c82 */ /* 0x000fe20008000000 */
[----:B------:R-:W-:Y:S01]  /*9800*/  IADD3.X R245, R245, UR4, RZ, P5, !PT ;  /* 0x00000004f5f57c10 */ /* 0x000fe2000affe4ff */
[----:B------:R-:W-:Y:S01]  /*9810*/  UMOV UR23, UR7 ;  /* 0x0000000700177c82 */ /* 0x000fe20008000000 */
[----:B----4-:R-:W-:Y:S01]  /*9820*/  IADD3 R204, P5, R204, UR17, RZ ;  /* 0x00000011cccc7c10 */ /* 0x010fe2000ffbe0ff */
[----:B------:R-:W-:Y:S01]  /*9830*/  QGMMA.64x128x32.F32.E4M3.E4M3 R88, gdesc[UR8], R88 ;  /* 0x01e00000085879f3 */ /* 0x000fe20008700858 */
[----:B------:R-:W-:-:S02]  /*9840*/  IADD3.X R237, R237, UR4, RZ, P1, !PT ;  /* 0x00000004eded7c10 */ /* 0x000fc40008ffe4ff */
[----:B------:R-:W-:Y:S01]  /*9850*/  IADD3 R252, P1, R252, UR17, RZ ;  /* 0x00000011fcfc7c10 */ /* 0x000fe2000ff3e0ff */
[----:B------:R-:W-:Y:S01]  /*9860*/  STL [R1+0x1c], R204 ;  /* 0x00001ccc01007387 */ /* 0x000fe20000100800 */
[----:B------:R-:W-:-:S07]  /*9870*/  IADD3.X R2, R2, UR4, RZ, P0, !PT ;  /* 0x0000000402027c10 */ /* 0x000fce00087fe4ff */
[----:B------:R-:W-:Y:S01]  /*9880*/  QGMMA.64x128x32.F32.E4M3.E4M3 R24, gdesc[UR20], R24 ;  /* 0x01e00000141879f3 */ /* 0x000fe20008700818 */
[----:B---3--:R-:W-:Y:S02]  /*9890*/  IADD3 R20, P0, R20, UR17, RZ ;  /* 0x0000001114147c10 */ /* 0x008fe4000ff1e0ff */
[----:B--2---:R-:W-:Y:S02]  /*98a0*/  IADD3.X R206, R206, UR4, RZ, P4, !PT ;  /* 0x00000004cece7c10 */ /* 0x004fe4000a7fe4ff */
[----:B------:R-:W-:Y:S02]  /*98b0*/  IADD3 R19, P4, R19, UR17, RZ ;  /* 0x0000001113137c10 */ /* 0x000fe4000ff9e0ff */
[----:B------:R-:W-:Y:S02]  /*98c0*/  IADD3.X R21, R21, UR4, RZ, P6, !PT ;  /* 0x0000000415157c10 */ /* 0x000fe4000b7fe4ff */
[----:B------:R-:W-:Y:S02]  /*98d0*/  IADD3 R22, P6, R22, UR17, RZ ;  /* 0x0000001116167c10 */ /* 0x000fe4000ffde0ff */
[----:B------:R-:W-:-:S02]  /*98e0*/  IADD3.X R23, R23, UR4, RZ, P5, !PT ;  /* 0x0000000417177c10 */ /* 0x000fc4000affe4ff */
[----:B------:R-:W-:Y:S02]  /*98f0*/  IADD3 R209, P5, R209, UR17, RZ ;  /* 0x00000011d1d17c10 */ /* 0x000fe4000ffbe0ff */
[----:B------:R-:W-:Y:S02]  /*9900*/  IADD3.X R247, R247, UR4, RZ, P3, !PT ;  /* 0x00000004f7f77c10 */ /* 0x000fe40009ffe4ff */
[----:B------:R-:W-:-:S05]  /*9910*/  IADD3 R208, P3, R208, UR17, RZ ;  /* 0x00000011d0d07c10 */ /* 0x000fca000ff7e0ff */
[----:B------:R0:W-:Y:S01]  /*9920*/  STL [R1+0x24], R208 ;  /* 0x000024d001007387 */ /* 0x0001e20000100800 */
[----:B------:R-:W-:Y:S02]  /*9930*/  IADD3.X R249, R249, UR4, RZ, P2, !PT ;  /* 0x00000004f9f97c10 */ /* 0x000fe400097fe4ff */
[----:B------:R-:W-:Y:S01]  /*9940*/  IADD3 R205, P2, R205, UR17, RZ ;  /* 0x00000011cdcd7c10 */ /* 0x000fe2000ff5e0ff */
[----:B0-----:R-:W2:Y:S04]  /*9950*/  LDL.LU R208, [R1+0x64] ;  /* 0x0000640001d07983 */ /* 0x001ea80000300800 */
[----:B------:R-:W3:Y:S04]  /*9960*/  LDL.LU R204, [R1+0x30] ;  /* 0x0000300001cc7983 */ /* 0x000ee80000300800 */
[----:B------:R0:W-:Y:S01]  /*9970*/  STL [R1+0x2c], R205 ;  /* 0x00002ccd01007387 */ /* 0x0001e20000100800 */
[----:B------:R-:W-:-:S02]  /*9980*/  IADD3.X R251, R251, UR4, RZ, P1, !PT ;  /* 0x00000004fbfb7c10 */ /* 0x000fc40008ffe4ff */
[----:B------:R-:W-:Y:S01]  /*9990*/  IADD3 R184, P1, R184, UR17, RZ ;  /* 0x00000011b8b87c10 */ /* 0x000fe2000ff3e0ff */
[----:B0-----:R-:W4:Y:S04]  /*99a0*/  LDL.LU R205, [R1+0x6c] ;  /* 0x00006c0001cd7983 */ /* 0x001f280000300800 */
[----:B------:R0:W-:Y:S01]  /*99b0*/  STL [R1], R2 ;  /* 0x0000000201007387 */ /* 0x0001e20000100800 */
[----:B------:R-:W-:-:S03]  /*99c0*/  IADD3.X R5, R5, UR4, RZ, P3, !PT ;  /* 0x0000000405057c10 */ /* 0x000fc60009ffe4ff */
[----:B0-----:R-:W4:Y:S04]  /*99d0*/  LDL.LU R2, [R1+0x1a8] ;  /* 0x0001a80001027983 */ /* 0x001f280000300800 */
[----:B------:R-:W-:Y:S04]  /*99e0*/  STL [R1+0x34], R184 ;  /* 0x000034b801007387 */ /* 0x000fe80000100800 */
[----:B------:R0:W-:Y:S04]  /*99f0*/  STL [R1+0x8], R206 ;  /* 0x000008ce01007387 */ /* 0x0001e80000100800 */
[----:B0-----:R-:W4:Y:S04]  /*9a00*/  LDL.LU R206, [R1+0x38] ;  /* 0x0000380001ce7983 */ /* 0x001f280000300800 */
[----:B------:R-:W-:Y:S04]  /*9a10*/  STL [R1+0x3c], R20 ;  /* 0x00003c1401007387 */ /* 0x000fe80000100800 */
[----:B------:R0:W-:Y:S04]  /*9a20*/  STL [R1+0x44], R19 ;  /* 0x0000441301007387 */ /* 0x0001e80000100800 */
[----:B0-----:R-:W4:Y:S04]  /*9a30*/  LDL.LU R19, [R1+0x74] ;  /* 0x0000740001137983 */ /* 0x001f280000300800 */
[----:B------:R-:W-:Y:S04]  /*9a40*/  STL [R1+0x10], R21 ;  /* 0x0000101501007387 */ /* 0x000fe80000100800 */
[----:B------:R-:W-:Y:S04]  /*9a50*/  STL [R1+0x4c], R22 ;  /* 0x00004c1601007387 */ /* 0x000fe80000100800 */
[----:B------:R0:W-:Y:S04]  /*9a60*/  STL [R1+0x20], R5 ;  /* 0x0000200501007387 */ /* 0x0001e80000100800 */
[----:B------:R-:W-:Y:S04]  /*9a70*/  STL [R1+0x18], R23 ;  /* 0x0000181701007387 */ /* 0x000fe80000100800 */
[----:B0-----:R-:W4:Y:S04]  /*9a80*/  LDL.LU R5, [R1+0x1a4] ;  /* 0x0001a40001057983 */ /* 0x001f280000300800 */
[----:B------:R0:W-:Y:S04]  /*9a90*/  STL [R1+0x54], R209 ;  /* 0x000054d101007387 */ /* 0x0001e80000100800 */
[----:B------:R-:W4:Y:S04]  /*9aa0*/  LDL.LU R166, [R1+0x7c] ;  /* 0x00007c0001a67983 */ /* 0x000f280000300800 */
[----:B------:R-:W4:Y:S04]  /*9ab0*/  LDL.LU R165, [R1+0x48] ;  /* 0x0000480001a57983 */ /* 0x000f280000300800 */
[----:B------:R-:W4:Y:S04]  /*9ac0*/  LDL.LU R164, [R1+0x84] ;  /* 0x0000840001a47983 */ /* 0x000f280000300800 */
[----:B------:R-:W4:Y:S04]  /*9ad0*/  LDL.LU R168, [R1+0x50] ;  /* 0x0000500001a87983 */ /* 0x000f280000300800 */
[----:B------:R-:W4:Y:S04]  /*9ae0*/  LDL.LU R192, [R1+0x8c] ;  /* 0x00008c0001c07983 */ /* 0x000f280000300800 */
[----:B------:R-:W4:Y:S04]  /*9af0*/  LDL.LU R189, [R1+0x58] ;  /* 0x0000580001bd7983 */ /* 0x000f280000300800 */
[----:B0-----:R-:W4:Y:S01]  /*9b00*/  LDL.LU R209, [R1+0x94] ;  /* 0x0000940001d17983 */ /* 0x001f220000300800 */
[----:B------:R-:W-:-:S02]  /*9b10*/  IADD3 R207, P3, R207, UR17, RZ ;  /* 0x00000011cfcf7c10 */ /* 0x000fc4000ff7e0ff */
[----:B------:R-:W-:Y:S01]  /*9b20*/  IADD3.X R210, R210, UR4, RZ, P2, !PT ;  /* 0x00000004d2d27c10 */ /* 0x000fe200097fe4ff */
[----:B------:R-:W4:Y:S04]  /*9b30*/  LDL.LU R188, [R1+0x9c] ;  /* 0x00009c0001bc7983 */ /* 0x000f280000300800 */
[----:B------:R-:W4:Y:S04]  /*9b40*/  LDL.LU R187, [R1+0x68] ;  /* 0x0000680001bb7983 */ /* 0x000f280000300800 */
[----:B------:R-:W-:Y:S04]  /*9b50*/  STL [R1+0x5c], R207 ;  /* 0x00005ccf01007387 */ /* 0x000fe80000100800 */
[----:B------:R-:W4:Y:S04]  /*9b60*/  LDL.LU R186, [R1+0xa4] ;  /* 0x0000a40001ba7983 */ /* 0x000f280000300800 */
[----:B------:R0:W-:Y:S04]  /*9b70*/  STL [R1+0x28], R210 ;  /* 0x000028d201007387 */ /* 0x0001e80000100800 */
[----:B------:R-:W4:Y:S04]  /*9b80*/  LDL.LU R185, [R1+0x70] ;  /* 0x0000700001b97983 */ /* 0x000f280000300800 */
[----:B------:R-:W4:Y:S04]  /*9b90*/  LDL.LU R184, [R1+0xac] ;  /* 0x0000ac0001b87983 */ /* 0x000f280000300800 */
[----:B0-----:R-:W4:Y:S01]  /*9ba0*/  LDL.LU R210, [R1+0x78] ;  /* 0x0000780001d27983 */ /* 0x001f220000300800 */
[----:B--2---:R-:W-:-:S02]  /*9bb0*/  IADD3 R208, P2, R208, UR17, RZ ;  /* 0x00000011d0d07c10 */ /* 0x004fc4000ff5e0ff */
[----:B---3--:R-:W-:-:S03]  /*9bc0*/  IADD3.X R204, R204, UR4, RZ, P1, !PT ;  /* 0x00000004cccc7c10 */ /* 0x008fc60008ffe4ff */
[----:B------:R0:W-:Y:S04]  /*9bd0*/  STL [R1+0x64], R208 ;  /* 0x000064d001007387 */ /* 0x0001e80000100800 */
[----:B0-----:R-:W2:Y:S01]  /*9be0*/  LDL.LU R208, [R1+0xb4] ;  /* 0x0000b40001d07983 */ /* 0x001ea20000300800 */
[----:B----4-:R-:W-:-:S03]  /*9bf0*/  IADD3 R205, P1, R205, UR17, RZ ;  /* 0x00000011cdcd7c10 */ /* 0x010fc6000ff3e0ff */
[----:B------:R-:W3:Y:S04]  /*9c00*/  LDL.LU R20, [R1+0xbc] ;  /* 0x0000bc0001147983 */ /* 0x000ee80000300800 */
[----:B------:R-:W4:Y:S04]  /*9c10*/  LDL.LU R21, [R1+0x88] ;  /* 0x0000880001157983 */ /* 0x000f280000300800 */
[----:B------:R-:W-:Y:S04]  /*9c20*/  STL [R1+0x30], R204 ;  /* 0x000030cc01007387 */ /* 0x000fe80000100800 */
[----:B------:R-:W3:Y:S01]  /*9c30*/  LDL.LU R22, [R1+0xc4] ;  /* 0x0000c40001167983 */ /* 0x000ee20000300800 */
[----:B------:R-:W-:-:S03]  /*9c40*/  IADD3.X R2, R2, UR4, RZ, P4, !PT ;  /* 0x0000000402027c10 */ /* 0x000fc6000a7fe4ff */
[----:B------:R0:W-:Y:S04]  /*9c50*/  STL [R1+0x6c], R205 ;  /* 0x00006ccd01007387 */ /* 0x0001e80000100800 */
[----:B0-----:R-:W3:Y:S01]  /*9c60*/  LDL.LU R205, [R1+0x90] ;  /* 0x0000900001cd7983 */ /* 0x001ee20000300800 */
[----:B------:R-:W-:-:S05]  /*9c70*/  IADD3.X R206, R206, UR4, RZ, P0, !PT ;  /* 0x00000004cece7c10 */ /* 0x000fca00087fe4ff */
[----:B------:R0:W-:Y:S04]  /*9c80*/  STL [R1+0x38], R206 ;  /* 0x000038ce01007387 */ /* 0x0001e80000100800 */
[----:B0-----:R-:W3:Y:S01]  /*9c90*/  LDL.LU R206, [R1+0xcc] ;  /* 0x0000cc0001ce7983 */ /* 0x001ee20000300800 */
[----:B------:R-:W-:-:S03]  /*9ca0*/  IADD3 R19, P0, R19, UR17, RZ ;  /* 0x0000001113137c10 */ /* 0x000fc6000ff1e0ff */
[----:B------:R-:W3:Y:S04]  /*9cb0*/  LDL.LU R23, [R1+0x98] ;  /* 0x0000980001177983 */ /* 0x000ee80000300800 */
[----:B------:R-:W3:Y:S04]  /*9cc0*/  LDL.LU R207, [R1+0xd4] ;  /* 0x0000d40001cf7983 */ /* 0x000ee80000300800 */
[----:B------:R-:W-:Y:S04]  /*9cd0*/  STL [R1+0x74], R19 ;  /* 0x0000741301007387 */ /* 0x000fe80000100800 */
[----:B------:R0:W-:Y:S04]  /*9ce0*/  STL [R1+0x40], R2 ;  /* 0x0000400201007387 */ /* 0x0001e80000100800 */
[----:B0-----:R-:W3:Y:S04]  /*9cf0*/  LDL.LU R2, [R1+0x1a0] ;  /* 0x0001a00001027983 */ /* 0x001ee80000300800 */
[----:B------:R-:W3:Y:S01]  /*9d00*/  LDL.LU R204, [R1+0xdc] ;  /* 0x0000dc0001cc7983 */ /* 0x000ee20000300800 */
[----:B------:R-:W-:-:S03]  /*9d10*/  IADD3 R166, P4, R166, UR17, RZ ;  /* 0x00000011a6a67c10 */ /* 0x000fc6000ff9e0ff */
[----:B------:R-:W3:Y:S01]  /*9d20*/  LDL.LU R19, [R1+0xa8] ;  /* 0x0000a80001137983 */ /* 0x000ee20000300800 */
[----:B------:R-:W-:-:S03]  /*9d30*/  IADD3.X R165, R165, UR4, RZ, P6, !PT ;  /* 0x00000004a5a57c10 */ /* 0x000fc6000b7fe4ff */
[----:B------:R-:W-:Y:S01]  /*9d40*/  STL [R1+0x7c], R166 ;  /* 0x00007ca601007387 */ /* 0x000fe20000100800 */
[----:B------:R-:W-:-:S03]  /*9d50*/  IADD3 R164, P6, R164, UR17, RZ ;  /* 0x00000011a4a47c10 */ /* 0x000fc6000ffde0ff */
[----:B------:R-:W-:Y:S01]  /*9d60*/  STL [R1+0x48], R165 ;  /* 0x000048a501007387 */ /* 0x000fe20000100800 */
[----:B------:R-:W-:-:S03]  /*9d70*/  IADD3.X R168, R168, UR4, RZ, P5, !PT ;  /* 0x00000004a8a87c10 */ /* 0x000fc6000affe4ff */
[----:B------:R-:W-:Y:S01]  /*9d80*/  STL [R1+0x84], R164 ;  /* 0x000084a401007387 */ /* 0x000fe20000100800 */
[----:B------:R-:W-:Y:S02]  /*9d90*/  IADD3 R192, P5, R192, UR17, RZ ;  /* 0x00000011c0c07c10 */ /* 0x000fe4000ffbe0ff */
[----:B------:R-:W-:Y:S02]  /*9da0*/  IADD3.X R189, R189, UR4, RZ, P3, !PT ;  /* 0x00000004bdbd7c10 */ /* 0x000fe40009ffe4ff */
[----:B------:R-:W-:Y:S01]  /*9db0*/  IADD3 R209, P3, R209, UR17, RZ ;  /* 0x00000011d1d17c10 */ /* 0x000fe2000ff7e0ff */
[----:B------:R-:W-:Y:S01]  /*9dc0*/  STL [R1+0x50], R168 ;  /* 0x000050a801007387 */ /* 0x000fe20000100800 */
[----:B------:R-:W-:-:S03]  /*9dd0*/  IADD3.X R5, R5, UR4, RZ, P2, !PT ;  /* 0x0000000405057c10 */ /* 0x000fc600097fe4ff */
[----:B------:R0:W-:Y:S04]  /*9de0*/  STL [R1+0x94], R209 ;  /* 0x000094d101007387 */ /* 0x0001e80000100800 */
[----:B------:R-:W-:Y:S04]  /*9df0*/  STL [R1+0x8c], R192 ;  /* 0x00008cc001007387 */ /* 0x000fe80000100800 */
[----:B0-----:R-:W3:Y:S04]  /*9e00*/  LDL.LU R209, [R1+0xe4] ;  /* 0x0000e40001d17983 */ /* 0x001ee80000300800 */
[----:B------:R-:W-:Y:S04]  /*9e10*/  STL [R1+0x58], R189 ;  /* 0x000058bd01007387 */ /* 0x000fe80000100800 */
[----:B------:R0:W-:Y:S04]  /*9e20*/  STL [R1+0x60], R5 ;  /* 0x0000600501007387 */ /* 0x0001e80000100800 */
[----:B0-----:R-:W3:Y:S01]  /*9e30*/  LDL.LU R5, [R1+0x19c] ;  /* 0x00019c0001057983 */ /* 0x001ee20000300800 */
[----:B------:R-:W-:-:S02]  /*9e40*/  IADD3 R188, P2, R188, UR17, RZ ;  /* 0x00000011bcbc7c10 */ /* 0x000fc4000ff5e0ff */
[----:B------:R-:W-:Y:S02]  /*9e50*/  IADD3.X R187, R187, UR4, RZ, P1, !PT ;  /* 0x00000004bbbb7c10 */ /* 0x000fe40008ffe4ff */
[----:B------:R-:W-:Y:S02]  /*9e60*/  IADD3 R186, P1, R186, UR17, RZ ;  /* 0x00000011baba7c10 */ /* 0x000fe4000ff3e0ff */
[----:B------:R-:W-:Y:S01]  /*9e70*/  IADD3.X R210, R210, UR4, RZ, P4, !PT ;  /* 0x00000004d2d27c10 */ /* 0x000fe2000a7fe4ff */
[----:B------:R-:W-:Y:S01]  /*9e80*/  STL [R1+0x9c], R188 ;  /* 0x00009cbc01007387 */ /* 0x000fe20000100800 */
[----:B------:R-:W-:Y:S02]  /*9e90*/  IADD3.X R185, R185, UR4, RZ, P0, !PT ;  /* 0x00000004b9b97c10 */ /* 0x000fe400087fe4ff */
[----:B------:R-:W-:Y:S01]  /*9ea0*/  IADD3 R184, P0, R184, UR17, RZ ;  /* 0x00000011b8b87c10 */ /* 0x000fe2000ff1e0ff */
[----:B------:R-:W-:Y:S04]  /*9eb0*/  STL [R1+0x68], R187 ;  /* 0x000068bb01007387 */ /* 0x000fe80000100800 */
[----:B------:R-:W-:Y:S04]  /*9ec0*/  STL [R1+0xa4], R186 ;  /* 0x0000a4ba01007387 */ /* 0x000fe80000100800 */
[----:B------:R0:W-:Y:S04]  /*9ed0*/  STL [R1+0x78], R210 ;  /* 0x000078d201007387 */ /* 0x0001e80000100800 */
[----:B------:R-:W-:Y:S04]  /*9ee0*/  STL [R1+0x70], R185 ;  /* 0x000070b901007387 */ /* 0x000fe80000100800 */
[----:B0-----:R-:W3:Y:S04]  /*9ef0*/  LDL.LU R210, [R1+0xb0] ;  /* 0x0000b00001d27983 */ /* 0x001ee80000300800 */
[----:B------:R-:W-:Y:S01]  /*9f00*/  STL [R1+0xac], R184 ;  /* 0x0000acb801007387 */ /* 0x000fe20000100800 */
[----:B--2---:R-:W-:-:S02]  /*9f10*/  IADD3 R208, P4, R208, UR17, RZ ;  /* 0x00000011d0d07c10 */ /* 0x004fc4000ff9e0ff */
[----:B----4-:R-:W-:Y:S02]  /*9f20*/  IADD3.X R21, R21, UR4, RZ, P5, !PT ;  /* 0x0000000415157c10 */ /* 0x010fe4000affe4ff */
[----:B---3--:R-:W-:Y:S02]  /*9f30*/  IADD3 R22, P5, R22, UR17, RZ ;  /* 0x0000001116167c10 */ /* 0x008fe4000ffbe0ff */
[----:B------:R-:W-:Y:S02]  /*9f40*/  IADD3.X R205, R205, UR4, RZ, P3, !PT ;  /* 0x00000004cdcd7c10 */ /* 0x000fe40009ffe4ff */
[----:B------:R-:W-:Y:S02]  /*9f50*/  IADD3 R206, P3, R206, UR17, RZ ;  /* 0x00000011cece7c10 */ /* 0x000fe4000ff7e0ff */
[----:B------:R-:W-:Y:S02]  /*9f60*/  IADD3.X R23, R23, UR4, RZ, P2, !PT ;  /* 0x0000000417177c10 */ /* 0x000fe400097fe4ff */
[----:B------:R-:W-:-:S02]  /*9f70*/  IADD3 R207, P2, R207, UR17, RZ ;  /* 0x00000011cfcf7c10 */ /* 0x000fc4000ff5e0ff */
[----:B------:R-:W-:Y:S02]  /*9f80*/  IADD3.X R2, R2, UR4, RZ, P6, !PT ;  /* 0x0000000402027c10 */ /* 0x000fe4000b7fe4ff */
[----:B------:R-:W-:-:S03]  /*9f90*/  IADD3 R20, P6, R20, UR17, RZ ;  /* 0x0000001114147c10 */ /* 0x000fc6000ffde0ff */
[----:B------:R0:W-:Y:S04]  /*9fa0*/  STL [R1+0x80], R2 ;  /* 0x0000800201007387 */ /* 0x0001e80000100800 */
[----:B0-----:R-:W2:Y:S04]  /*9fb0*/  LDL.LU R2, [R1+0x198] ;  /* 0x0001980001027983 */ /* 0x001ea80000300800 */
[----:B------:R0:W-:Y:S04]  /*9fc0*/  STL [R1+0xb4], R208 ;  /* 0x0000b4d001007387 */ /* 0x0001e80000100800 */
[----:B0-----:R-:W3:Y:S04]  /*9fd0*/  LDL.LU R208, [R1+0xec] ;  /* 0x0000ec0001d07983 */ /* 0x001ee80000300800 */
[----:B------:R-:W-:Y:S04]  /*9fe0*/  STL [R1+0xbc], R20 ;  /* 0x0000bc1401007387 */ /* 0x000fe80000100800 */
[----:B------:R0:W-:Y:S04]  /*9ff0*/  STL [R1+0x90], R205 ;  /* 0x000090cd01007387 */ /* 0x0001e80000100800 */
[----:B------:R-:W-:Y:S04]  /*a000*/  STL [R1+0x88], R21 ;  /* 0x0000881501007387 */ /* 0x000fe80000100800 */
[----:B0-----:R-:W4:Y:S04]  /*a010*/  LDL.LU R205, [R1+0xb8] ;  /* 0x0000b80001cd7983 */ /* 0x001f280000300800 */
[----:B------:R-:W-:Y:S04]  /*a020*/  STL [R1+0xc4], R22 ;  /* 0x0000c41601007387 */ /* 0x000fe80000100800 */
[----:B------:R0:W-:Y:S01]  /*a030*/  STL [R1+0xcc], R206 ;  /* 0x0000ccce01007387 */ /* 0x0001e20000100800 */
[----:B------:R-:W-:-:S02]  /*a040*/  IADD3.X R19, R19, UR4, RZ, P0, !PT ;  /* 0x0000000413137c10 */ /* 0x000fc400087fe4ff */
[----:B------:R-:W-:Y:S01]  /*a050*/  IADD3.X R5, R5, UR4, RZ, P1, !PT ;  /* 0x0000000405057c10 */ /* 0x000fe20008ffe4ff */
[----:B0-----:R-:W4:Y:S01]  /*a060*/  LDL.LU R206, [R1+0xf4] ;  /* 0x0000f40001ce7983 */ /* 0x001f220000300800 */
[----:B------:R-:W-:-:S03]  /*a070*/  IADD3 R204, P1, R204, UR17, RZ ;  /* 0x00000011cccc7c10 */ /* 0x000fc6000ff3e0ff */
[----:B------:R0:W-:Y:S04]  /*a080*/  STL [R1+0xa0], R5 ;  /* 0x0000a00501007387 */ /* 0x0001e80000100800 */
[----:B------:R1:W-:Y:S04]  /*a090*/  STL [R1+0x98], R23 ;  /* 0x0000981701007387 */ /* 0x0003e80000100800 */
[----:B0-----:R-:W4:Y:S04]  /*a0a0*/  LDL.LU R5, [R1+0x194] ;  /* 0x0001940001057983 */ /* 0x001f280000300800 */
[----:B------:R0:W-:Y:S04]  /*a0b0*/  STL [R1+0xd4], R207 ;  /* 0x0000d4cf01007387 */ /* 0x0001e80000100800 */
[----:B------:R-:W4:Y:S04]  /*a0c0*/  LDL.LU R169, [R1+0xfc] ;  /* 0x0000fc0001a97983 */ /* 0x000f280000300800 */
[----:B------:R-:W4:Y:S04]  /*a0d0*/  LDL.LU R167, [R1+0xc8] ;  /* 0x0000c80001a77983 */ /* 0x000f280000300800 */
[----:B------:R0:W-:Y:S04]  /*a0e0*/  STL [R1+0xdc], R204 ;  /* 0x0000dccc01007387 */ /* 0x0001e80000100800 */
[----:B------:R-:W4:Y:S04]  /*a0f0*/  LDL.LU R166, [R1+0x104] ;  /* 0x0001040001a67983 */ /* 0x000f280000300800 */
[----:B------:R3:W-:Y:S04]  /*a100*/  STL [R1+0xa8], R19 ;  /* 0x0000a81301007387 */ /* 0x0007e80000100800 */
[----:B------:R-:W4:Y:S04]  /*a110*/  LDL.LU R165, [R1+0xd0] ;  /* 0x0000d00001a57983 */ /* 0x000f280000300800 */
[----:B------:R-:W4:Y:S04]  /*a120*/  LDL.LU R164, [R1+0x10c] ;  /* 0x00010c0001a47983 */ /* 0x000f280000300800 */
[----:B------:R-:W4:Y:S01]  /*a130*/  LDL.LU R168, [R1+0xd8] ;  /* 0x0000d80001a87983 */ /* 0x000f220000300800 */
[----:B------:R-:W-:-:S03]  /*a140*/  IADD3 R209, P0, R209, UR17, RZ ;  /* 0x00000011d1d17c10 */ /* 0x000fc6000ff1e0ff */
[----:B------:R-:W4:Y:S04]  /*a150*/  LDL.LU R192, [R1+0x114] ;  /* 0x0001140001c07983 */ /* 0x000f280000300800 */
[----:B------:R-:W4:Y:S04]  /*a160*/  LDL.LU R189, [R1+0x11c] ;  /* 0x00011c0001bd7983 */ /* 0x000f280000300800 */
[----:B------:R-:W4:Y:S01]  /*a170*/  LDL.LU R188, [R1+0xe8] ;  /* 0x0000e80001bc7983 */ /* 0x000f220000300800 */
[----:B------:R-:W-:-:S03]  /*a180*/  IADD3.X R210, R210, UR4, RZ, P4, !PT ;  /* 0x00000004d2d27c10 */ /* 0x000fc6000a7fe4ff */
[----:B------:R-:W4:Y:S04]  /*a190*/  LDL.LU R187, [R1+0x124] ;  /* 0x0001240001bb7983 */ /* 0x000f280000300800 */
[----:B------:R3:W-:Y:S04]  /*a1a0*/  STL [R1+0xe4], R209 ;  /* 0x0000e4d101007387 */ /* 0x0007e80000100800 */
[----:B------:R-:W4:Y:S04]  /*a1b0*/  LDL.LU R186, [R1+0xf0] ;  /* 0x0000f00001ba7983 */ /* 0x000f280000300800 */
[----:B------:R-:W4:Y:S04]  /*a1c0*/  LDL.LU R185, [R1+0x12c] ;  /* 0x00012c0001b97983 */ /* 0x000f280000300800 */
[----:B------:R-:W4:Y:S04]  /*a1d0*/  LDL.LU R184, [R1+0xf8] ;  /* 0x0000f80001b87983 */ /* 0x000f280000300800 */
[----:B------:R-:W4:Y:S04]  /*a1e0*/  LDL.LU R20, [R1+0x134] ;  /* 0x0001340001147983 */ /* 0x000f280000300800 */
[----:B------:R-:W4:Y:S04]  /*a1f0*/  LDL.LU R21, [R1+0x13c] ;  /* 0x00013c0001157983 */ /* 0x000f280000300800 */
[----:B------:R-:W4:Y:S04]  /*a200*/  LDL.LU R22, [R1+0x108] ;  /* 0x0001080001167983 */ /* 0x000f280000300800 */
[----:B------:R-:W-:Y:S04]  /*a210*/  STL [R1+0xb0], R210 ;  /* 0x0000b0d201007387 */ /* 0x000fe80000100800 */
[----:B-1----:R-:W4:Y:S04]  /*a220*/  LDL.LU R23, [R1+0x110] ;  /* 0x0001100001177983 */ /* 0x002f280000300800 */
[----:B0-----:R-:W4:Y:S04]  /*a230*/  LDL.LU R207, [R1+0x14c] ;  /* 0x00014c0001cf7983 */ /* 0x001f280000300800 */
[----:B------:R-:W4:Y:S01]  /*a240*/  LDL.LU R204, [R1+0x118] ;  /* 0x0001180001cc7983 */ /* 0x000f220000300800 */
[----:B--2---:R-:W-:-:S02]  /*a250*/  IADD3.X R2, R2, UR4, RZ, P5, !PT ;  /* 0x0000000402027c10 */ /* 0x004fc4000affe4ff */
[----:B---3--:R-:W-:-:S05]  /*a260*/  IADD3 R208, P4, R208, UR17, RZ ;  /* 0x00000011d0d07c10 */ /* 0x008fca000ff9e0ff */
[----:B------:R-:W-:Y:S04]  /*a270*/  STL [R1+0xec], R208 ;  /* 0x0000ecd001007387 */ /* 0x000fe80000100800 */
[----:B------:R-:W2:Y:S04]  /*a280*/  LDL.LU R19, [R1+0x154] ;  /* 0x0001540001137983 */ /* 0x000ea80000300800 */
[----:B------:R-:W3:Y:S01]  /*a290*/  LDL.LU R209, [R1+0x15c] ;  /* 0x00015c0001d17983 */ /* 0x000ee20000300800 */
[----:B----4-:R-:W-:-:S05]  /*a2a0*/  IADD3.X R205, R205, UR4, RZ, P6, !PT ;  /* 0x00000004cdcd7c10 */ /* 0x010fca000b7fe4ff */
[----:B------:R-:W-:Y:S04]  /*a2b0*/  STL [R1+0xb8], R205 ;  /* 0x0000b8cd01007387 */ /* 0x000fe80000100800 */
[----:B------:R0:W-:Y:S01]  /*a2c0*/  STL [R1+0xc0], R2 ;  /* 0x0000c00201007387 */ /* 0x0001e20000100800 */
[----:B------:R-:W-:-:S03]  /*a2d0*/  IADD3 R206, P6, R206, UR17, RZ ;  /* 0x00000011cece7c10 */ /* 0x000fc6000ffde0ff */
[----:B0-----:R-:W4:Y:S04]  /*a2e0*/  LDL.LU R2, [R1+0x190] ;  /* 0x0001900001027983 */ /* 0x001f280000300800 */
[----:B------:R0:W-:Y:S04]  /*a2f0*/  STL [R1+0xf4], R206 ;  /* 0x0000f4ce01007387 */ /* 0x0001e80000100800 */
[----:B------:R-:W3:Y:S04]  /*a300*/  LDL.LU R210, [R1+0x130] ;  /* 0x0001300001d27983 */ /* 0x000ee80000300800 */
[----:B------:R-:W3:Y:S01]  /*a310*/  LDL.LU R208, [R1+0x138] ;  /* 0x0001380001d07983 */ /* 0x000ee20000300800 */
[----:B------:R-:W-:-:S03]  /*a320*/  IADD3.X R5, R5, UR4, RZ, P0, !PT ;  /* 0x0000000405057c10 */ /* 0x000fc600087fe4ff */
[----:B------:R-:W3:Y:S04]  /*a330*/  LDL.LU R205, [R1+0x140] ;  /* 0x0001400001cd7983 */ /* 0x000ee80000300800 */
[----:B0-----:R-:W3:Y:S01]  /*a340*/  LDL.LU R206, [R1+0x148] ;  /* 0x0001480001ce7983 */ /* 0x001ee20000300800 */
[----:B------:R-:W-:Y:S02]  /*a350*/  IADD3 R169, P5, R169, UR17, RZ ;  /* 0x00000011a9a97c10 */ /* 0x000fe4000ffbe0ff */
[----:B------:R-:W-:-:S03]  /*a360*/  IADD3.X R167, R167, UR4, RZ, P3, !PT ;  /* 0x00000004a7a77c10 */ /* 0x000fc60009ffe4ff */
[----:B------:R-:W-:Y:S01]  /*a370*/  STL [R1+0xfc], R169 ;  /* 0x0000fca901007387 */ /* 0x000fe20000100800 */
[----:B------:R-:W-:-:S03]  /*a380*/  IADD3 R166, P3, R166, UR17, RZ ;  /* 0x00000011a6a67c10 */ /* 0x000fc6000ff7e0ff */
[----:B------:R-:W-:Y:S01]  /*a390*/  STL [R1+0xc8], R167 ;  /* 0x0000c8a701007387 */ /* 0x000fe20000100800 */
[----:B------:R-:W-:-:S03]  /*a3a0*/  IADD3.X R165, R165, UR4, RZ, P2, !PT ;  /* 0x00000004a5a57c10 */ /* 0x000fc600097fe4ff */
[----:B------:R-:W-:Y:S01]  /*a3b0*/  STL [R1+0x104], R166 ;  /* 0x000104a601007387 */ /* 0x000fe20000100800 */
[----:B------:R-:W-:-:S03]  /*a3c0*/  IADD3 R164, P2, R164, UR17, RZ ;  /* 0x00000011a4a47c10 */ /* 0x000fc6000ff5e0ff */
[----:B------:R-:W-:Y:S01]  /*a3d0*/  STL [R1+0xd0], R165 ;  /* 0x0000d0a501007387 */ /* 0x000fe20000100800 */
[----:B------:R-:W-:-:S03]  /*a3e0*/  IADD3.X R168, R168, UR4, RZ, P1, !PT ;  /* 0x00000004a8a87c10 */ /* 0x000fc60008ffe4ff */
[----:B------:R-:W-:Y:S04]  /*a3f0*/  STL [R1+0x10c], R164 ;  /* 0x00010ca401007387 */ /* 0x000fe80000100800 */
[----:B------:R0:W-:Y:S04]  /*a400*/  STL [R1+0xe0], R5 ;  /* 0x0000e00501007387 */ /* 0x0001e80000100800 */
[----:B------:R-:W-:Y:S04]  /*a410*/  STL [R1+0xd8], R168 ;  /* 0x0000d8a801007387 */ /* 0x000fe80000100800 */
[----:B0-----:R-:W2:Y:S01]  /*a420*/  LDL.LU R5, [R1+0x18c] ;  /* 0x00018c0001057983 */ /* 0x001ea20000300800 */
[----:B------:R-:W-:-:S02]  /*a430*/  IADD3 R192, P1, R192, UR17, RZ ;  /* 0x00000011c0c07c10 */ /* 0x000fc4000ff3e0ff */
[----:B------:R-:W-:Y:S02]  /*a440*/  IADD3 R189, P0, R189, UR17, RZ ;  /* 0x00000011bdbd7c10 */ /* 0x000fe4000ff1e0ff */
[----:B------:R-:W-:Y:S02]  /*a450*/  IADD3.X R188, R188, UR4, RZ, P4, !PT ;  /* 0x00000004bcbc7c10 */ /* 0x000fe4000a7fe4ff */
[----:B------:R-:W-:Y:S01]  /*a460*/  IADD3 R187, P4, R187, UR17, RZ ;  /* 0x00000011bbbb7c10 */ /* 0x000fe2000ff9e0ff */
[----:B------:R-:W-:Y:S01]  /*a470*/  STL [R1+0x114], R192 ;  /* 0x000114c001007387 */ /* 0x000fe20000100800 */
[----:B------:R-:W-:-:S03]  /*a480*/  IADD3.X R186, R186, UR4, RZ, P6, !PT ;  /* 0x00000004baba7c10 */ /* 0x000fc6000b7fe4ff */
[----:B------:R-:W-:Y:S01]  /*a490*/  STL [R1+0x11c], R189 ;  /* 0x00011cbd01007387 */ /* 0x000fe20000100800 */
[----:B------:R-:W-:-:S03]  /*a4a0*/  IADD3 R185, P6, R185, UR17, RZ ;  /* 0x00000011b9b97c10 */ /* 0x000fc6000ffde0ff */
[----:B------:R-:W-:Y:S01]  /*a4b0*/  STL [R1+0xe8], R188 ;  /* 0x0000e8bc01007387 */ /* 0x000fe20000100800 */
[----:B------:R-:W-:-:S03]  /*a4c0*/  IADD3.X R184, R184, UR4, RZ, P5, !PT ;  /* 0x00000004b8b87c10 */ /* 0x000fc6000affe4ff */
[----:B------:R-:W-:Y:S01]  /*a4d0*/  STL [R1+0x124], R187 ;  /* 0x000124bb01007387 */ /* 0x000fe20000100800 */
[----:B------:R-:W-:-:S03]  /*a4e0*/  IADD3 R20, P5, R20, UR17, RZ ;  /* 0x0000001114147c10 */ /* 0x000fc6000ffbe0ff */
[----:B------:R-:W-:Y:S04]  /*a4f0*/  STL [R1+0xf0], R186 ;  /* 0x0000f0ba01007387 */ /* 0x000fe80000100800 */
[----:B------:R-:W-:Y:S01]  /*a500*/  STL [R1+0x12c], R185 ;  /* 0x00012cb901007387 */ /* 0x000fe20000100800 */
[----:B------:R-:W-:Y:S02]  /*a510*/  IADD3.X R22, R22, UR4, RZ, P2, !PT ;  /* 0x0000000416167c10 */ /* 0x000fe400097fe4ff */
[----:B----4-:R-:W-:Y:S02]  /*a520*/  IADD3.X R2, R2, UR4, RZ, P3, !PT ;  /* 0x0000000402027c10 */ /* 0x010fe40009ffe4ff */
[----:B------:R-:W-:-:S03]  /*a530*/  IADD3 R21, P3, R21, UR17, RZ ;  /* 0x0000001115157c10 */ /* 0x000fc6000ff7e0ff */
[----:B------:R0:W-:Y:S04]  /*a540*/  STL [R1+0x100], R2 ;  /* 0x0001000201007387 */ /* 0x0001e80000100800 */
[----:B------:R-:W-:Y:S04]  /*a550*/  STL [R1+0xf8], R184 ;  /* 0x0000f8b801007387 */ /* 0x000fe80000100800 */
[----:B0-----:R-:W4:Y:S04]  /*a560*/  LDL.LU R2, [R1+0x188] ;  /* 0x0001880001027983 */ /* 0x001f280000300800 */
[----:B------:R-:W-:Y:S01]  /*a570*/  STL [R1+0x134], R20 ;  /* 0x0001341401007387 */ /* 0x000fe20000100800 */
[----:B--2---:R-:W-:-:S05]  /*a580*/  IADD3 R5, P2, R5, UR17, RZ ;  /* 0x0000001105057c10 */ /* 0x004fca000ff5e0ff */
[----:B------:R0:W-:Y:S04]  /*a590*/  STL [R1+0x144], R5 ;  /* 0x0001440501007387 */ /* 0x0001e80000100800 */
[----:B------:R-:W-:Y:S04]  /*a5a0*/  STL [R1+0x13c], R21 ;  /* 0x00013c1501007387 */ /* 0x000fe80000100800 */
[----:B0-----:R-:W2:Y:S01]  /*a5b0*/  LDL.LU R5, [R1+0x184] ;  /* 0x0001840001057983 */ /* 0x001ea20000300800 */
[----:B------:R-:W-:Y:S02]  /*a5c0*/  IADD3.X R23, R23, UR4, RZ, P1, !PT ;  /* 0x0000000417177c10 */ /* 0x000fe40008ffe4ff */
[----:B------:R-:W-:Y:S01]  /*a5d0*/  IADD3 R207, P1, R207, UR17, RZ ;  /* 0x00000011cfcf7c10 */ /* 0x000fe2000ff3e0ff */
[----:B------:R-:W-:Y:S01]  /*a5e0*/  STL [R1+0x108], R22 ;  /* 0x0001081601007387 */ /* 0x000fe20000100800 */
[----:B------:R-:W-:-:S02]  /*a5f0*/  IADD3.X R204, R204, UR4, RZ, P0, !PT ;  /* 0x00000004cccc7c10 */ /* 0x000fc400087fe4ff */
[----:B------:R-:W-:Y:S01]  /*a600*/  IADD3 R19, P0, R19, UR17, RZ ;  /* 0x0000001113137c10 */ /* 0x000fe2000ff1e0ff */
[----:B------:R-:W-:Y:S04]  /*a610*/  STL [R1+0x110], R23 ;  /* 0x0001101701007387 */ /* 0x000fe80000100800 */
[----:B------:R-:W-:Y:S01]  /*a620*/  STL [R1+0x14c], R207 ;  /* 0x00014ccf01007387 */ /* 0x000fe20000100800 */
[----:B----4-:R-:W-:-:S05]  /*a630*/  IADD3.X R2, R2, UR4, RZ, P4, !PT ;  /* 0x0000000402027c10 */ /* 0x010fca000a7fe4ff */
[----:B------:R0:W-:Y:S04]  /*a640*/  STL [R1+0x120], R2 ;  /* 0x0001200201007387 */ /* 0x0001e80000100800 */
[----:B------:R-:W-:Y:S04]  /*a650*/  STL [R1+0x118], R204 ;  /* 0x000118cc01007387 */ /* 0x000fe80000100800 */
[----:B0-----:R-:W4:Y:S04]  /*a660*/  LDL.LU R2, [R1+0x180] ;  /* 0x0001800001027983 */ /* 0x001f280000300800 */
[----:B------:R-:W-:Y:S01]  /*a670*/  STL [R1+0x154], R19 ;  /* 0x0001541301007387 */ /* 0x000fe20000100800 */
[----:B--2---:R-:W-:-:S05]  /*a680*/  IADD3.X R5, R5, UR4, RZ, P6, !PT ;  /* 0x0000000405057c10 */ /* 0x004fca000b7fe4ff */
[----:B------:R0:W-:Y:S04]  /*a690*/  STL [R1+0x128], R5 ;  /* 0x0001280501007387 */ /* 0x0001e80000100800 */
[----:B0-----:R-:W2:Y:S01]  /*a6a0*/  LDL.LU R5, [R1+0x17c] ;  /* 0x00017c0001057983 */ /* 0x001ea20000300800 */
[----:B------:R-:W-:Y:S01]  /*a6b0*/  UMOV UR26, UR10 ;  /* 0x0000000a001a7c82 */ /* 0x000fe20008000000 */
[----:B------:R-:W-:Y:S02]  /*a6c0*/  UMOV UR27, UR11 ;  /* 0x0000000b001b7c82 */ /* 0x000fe40008000000 */
[----:B------:R-:W-:Y:S01]  /*a6d0*/  QGMMA.64x128x32.F32.E4M3.E4M3 R24, gdesc[UR24], R24, gsb0 ;  /* 0x01e00000181879f3 */ /* 0x000fe20008000818 */
[----:B---3--:R-:W-:Y:S02]  /*a6e0*/  IADD3 R209, P4, R209, UR17, RZ ;  /* 0x00000011d1d17c10 */ /* 0x008fe4000ff9e0ff */
[----:B------:R-:W-:-:S02]  /*a6f0*/  IADD3.X R210, R210, UR4, RZ, P5, !PT ;  /* 0x00000004d2d27c10 */ /* 0x000fc4000affe4ff */
[----:B------:R-:W-:Y:S01]  /*a700*/  IADD3.X R208, R208, UR4, RZ, P3, !PT ;  /* 0x00000004d0d07c10 */ /* 0x000fe20009ffe4ff */
[----:B------:R-:W-:Y:S01]  /*a710*/  STL [R1+0x15c], R209 ;  /* 0x00015cd101007387 */ /* 0x000fe20000100800 */
[----:B------:R-:W-:Y:S02]  /*a720*/  IADD3.X R205, R205, UR4, RZ, P2, !PT ;  /* 0x00000004cdcd7c10 */ /* 0x000fe400097fe4ff */
[----:B------:R-:W-:Y:S01]  /*a730*/  IADD3.X R206, R206, UR4, RZ, P1, !PT ;  /* 0x00000004cece7c10 */ /* 0x000fe20008ffe4ff */
[----:B------:R-:W-:Y:S04]  /*a740*/  STL [R1+0x130], R210 ;  /* 0x000130d201007387 */ /* 0x000fe80000100800 */
[----:B------:R-:W-:Y:S01]  /*a750*/  STL [R1+0x138], R208 ;  /* 0x000138d001007387 */ /* 0x000fe20000100800 */
[----:B------:R-:W-:-:S05]  /*a760*/  VIADD R12, R12, 0xffffffff ;  /* 0xffffffff0c0c7836 */ /* 0x000fca0000000000 */
[----:B------:R-:W-:Y:S01]  /*a770*/  ISETP.NE.U32.AND P6, PT, R12, RZ, PT ;  /* 0x000000ff0c00720c */ /* 0x000fe20003fc5070 */
[----:B------:R-:W-:Y:S01]  /*a780*/  VIADD R4, R4, 0xffffffc0 ;  /* 0xffffffc004047836 */ /* 0x000fe20000000000 */
[----:B------:R-:W-:Y:S02]  /*a790*/  WARPGROUP.DEPBAR.LE gsb0, 0x0 ;  /* 0x00008000000079c5 */ /* 0x000fe40000010000 */
[----:B----4-:R-:W-:-:S05]  /*a7a0*/  IADD3.X R2, R2, UR4, RZ, P0, !PT ;  /* 0x0000000402027c10 */ /* 0x010fca00087fe4ff */
[----:B------:R0:W-:Y:S04]  /*a7b0*/  STL [R1+0x150], R2 ;  /* 0x0001500201007387 */ /* 0x0001e80000100800 */
[----:B------:R-:W-:Y:S04]  /*a7c0*/  STL [R1+0x140], R205 ;  /* 0x000140cd01007387 */ /* 0x000fe80000100800 */
[----:B0-----:R0:W5:Y:S04]  /*a7d0*/  LDL.LU R2, [R1+0x178] ;  /* 0x0001780001027983 */ /* 0x0011680000300800 */
[----:B------:R-:W-:Y:S01]  /*a7e0*/  STL [R1+0x148], R206 ;  /* 0x000148ce01007387 */ /* 0x000fe20000100800 */
[----:B--2---:R-:W-:-:S05]  /*a7f0*/  IADD3.X R5, R5, UR4, RZ, P4, !PT ;  /* 0x0000000405057c10 */ /* 0x004fca000a7fe4ff */
[----:B------:R1:W-:Y:S02]  /*a800*/  STL [R1+0x158], R5 ;  /* 0x0001580501007387 */ /* 0x0003e40000100800 */
[----:B-1----:R-:W1:Y:S02]  /*a810*/  S2R R5, SR_TID.X ;  /* 0x0000000000057919 */ /* 0x002e640000002100 */
[----:B-1----:R-:W-:Y:S01]  /*a820*/  LOP3.LUT R5, R5, 0x3f, RZ, 0xc0, !PT ;  /* 0x0000003f05057812 */ /* 0x002fe200078ec0ff */
[----:B0-----:R-:W-:Y:S06]  /*a830*/  @P6 BRA `(.L_x_2) ;  /* 0xffffffb000186947 */ /* 0x001fec000383ffff */
.L_x_1:
[----:B------:R-:W2:Y:S01]  /*a840*/  LDL.LU R19, [R1+0x174] ;  /* 0x0001740001137983 */ /* 0x000ea20000300800 */
[----:B------:R-:W-:Y:S01]  /*a850*/  ULDC.64 UR6, c[0x0][0x228] ;  /* 0x00008a0000067ab9 */ /* 0x000fe20000000a00 */
[----:B------:R-:W-:Y:S01]  /*a860*/  ULDC UR5, c[0x0][0x22c] ;  /* 0x00008b0000057ab9 */ /* 0x000fe20000000800 */
[----:B------:R-:W1:Y:S01]  /*a870*/  S2R R18, SR_TID.X ;  /* 0x0000000000127919 */ /* 0x000e620000002100 */
[----:B------:R-:W-:Y:S02]  /*a880*/  F2FP.SATFINITE.E4M3.F32.PACK_AB_MERGE_C R4, R89, R88, RZ ;  /* 0x000000585904723e */ /* 0x000fe400048070ff */
[----:B------:R-:W-:Y:S01]  /*a890*/  F2FP.SATFINITE.E4M3.F32.PACK_AB_MERGE_C R5, R91, R90, RZ ;  /* 0x0000005a5b05723e */ /* 0x000fe200048070ff */
[----:B0-----:R-:W3:Y:S01]  /*a8a0*/  LDL.LU R17, [R1+0x170] ;  /* 0x0001700001117983 */ /* 0x001ee20000300800 */
[----:B------:R-:W-:Y:S01]  /*a8b0*/  F2FP.SATFINITE.E4M3.F32.PACK_AB_MERGE_C R93, R93, R92, RZ ;  /* 0x0000005c5d5d723e */ /* 0x000fe200048070ff */
[C---:B-----5:R-:W-:Y:S01]  /*a8c0*/  VIADD R8, R2.reuse, 0x1 ;  /* 0x0000000102087836 */ /* 0x060fe20000000000 */
[----:B------:R-:W-:Y:S01]  /*a8d0*/  F2FP.SATFINITE.E4M3.F32.PACK_AB_MERGE_C R94, R95, R94, RZ ;  /* 0x0000005e5f5e723e */ /* 0x000fe200048070ff */
[----:B------:R-:W-:Y:S01]  /*a8e0*/  ULDC UR4, c[0x0][0x22c] ;  /* 0x00008b0000047ab9 */ /* 0x000fe20000000800 */
[----:B------:R-:W-:Y:S01]  /*a8f0*/  F2FP.SATFINITE.E4M3.F32.PACK_AB_MERGE_C R6, R25, R24, RZ ;  /* 0x000000181906723e */ /* 0x000fe200048070ff */
[----:B------:R-:W-:Y:S01]  /*a900*/  VIADD R9, R2, 0x3 ;  /* 0x0000000302097836 */ /* 0x000fe20000000000 */
[----:B------:R-:W-:-:S02]  /*a910*/  F2FP.SATFINITE.E4M3.F32.PACK_AB_MERGE_C R7, R27, R26, RZ ;  /* 0x0000001a1b07723e */ /* 0x000fc400048070ff */
[----:B------:R-:W-:Y:S02]  /*a920*/  F2FP.SATFINITE.E4M3.F32.PACK_AB_MERGE_C R29, R29, R28, RZ ;  /* 0x0000001c1d1d723e */ /* 0x000fe400048070ff */
[----:B------:R-:W-:Y:S02]  /*a930*/  F2FP.SATFINITE.E4M3.F32.PACK_AB_MERGE_C R30, R31, R30, RZ ;  /* 0x0000001e1f1e723e */ /* 0x000fe400048070ff */
[----:B------:R-:W-:Y:S02]  /*a940*/  F2FP.SATFINITE.E4M3.F32.PACK_AB_MERGE_C R39, R39, R38, RZ ;  /* 0x000000262727723e */ /* 0x000fe400048070ff */
[----:B------:R-:W-:Y:S02]  /*a950*/  PRMT R4, R4, 0x5410, R93 ;  /* 0x0000541004047816 */ /* 0x000fe4000000005d */
[----:B------:R-:W-:Y:S02]  /*a960*/  PRMT R5, R5, 0x5410, R94 ;  /* 0x0000541005057816 */ /* 0x000fe4000000005e */
[----:B------:R-:W-:-:S02]  /*a970*/  PRMT R6, R6, 0x5410, R29 ;  /* 0x0000541006067816 */ /* 0x000fc4000000001d */
[----:B------:R-:W-:Y:S02]  /*a980*/  PRMT R7, R7, 0x5410, R30 ;  /* 0x0000541007077816 */ /* 0x000fe4000000001e */
[----:B------:R-:W-:Y:S02]  /*a990*/  F2FP.SATFINITE.E4M3.F32.PACK_AB_MERGE_C R98, R99, R98, RZ ;  /* 0x000000626362723e */ /* 0x000fe400048070ff */
[----:B------:R-:W-:Y:S02]  /*a9a0*/  F2FP.SATFINITE.E4M3.F32.PACK_AB_MERGE_C R103, R103, R102, RZ ;  /* 0x000000666767723e */ /* 0x000fe400048070ff */
[----:B------:R-:W-:Y:S01]  /*a9b0*/  F2FP.SATFINITE.E4M3.F32.PACK_AB_MERGE_C R32, R33, R32, RZ ;  /* 0x000000202120723e */ /* 0x000fe200048070ff */
[C---:B-1----:R-:W-:Y:S01]  /*a9c0*/  IMAD.SHL.U32 R0, R18.reuse, 0x10, RZ ;  /* 0x0000001012007824 */ /* 0x042fe200078e00ff */
[----:B------:R-:W-:Y:S01]  /*a9d0*/  F2FP.SATFINITE.E4M3.F32.PACK_AB_MERGE_C R34, R35, R34, RZ ;  /* 0x000000222322723e */ /* 0x000fe200048070ff */
[C---:B------:R-:W-:Y:S01]  /*a9e0*/  IMAD.SHL.U32 R3, R18.reuse, 0x40, RZ ;  /* 0x0000004012037824 */ /* 0x040fe200078e00ff */
[----:B------:R-:W-:-:S02]  /*a9f0*/  LOP3.LUT R18, R18, 0x7f, RZ, 0xc0, !PT ;  /* 0x0000007f12127812 */ /* 0x000fc400078ec0ff */
[----:B------:R-:W-:Y:S02]  /*aa00*/  LOP3.LUT R0, R0, 0xf0, RZ, 0xc0, !PT ;  /* 0x000000f000007812 */ /* 0x000fe400078ec0ff */
[----:B------:R-:W-:Y:S02]  /*aa10*/  LOP3.LUT R3, R3, 0x400, RZ, 0xc0, !PT ;  /* 0x0000040003037812 */ /* 0x000fe400078ec0ff */
[----:B------:R-:W-:Y:S02]  /*aa20*/  F2FP.SATFINITE.E4M3.F32.PACK_AB_MERGE_C R37, R37, R36, RZ ;  /* 0x000000242525723e */ /* 0x000fe400048070ff */
[----:B------:R-:W-:Y:S01]  /*aa30*/  IADD3 R3, R3, UR12, R0 ;  /* 0x0000000c03037c10 */ /* 0x000fe2000fffe000 */
[----:B------:R-:W-:Y:S01]  /*aa40*/  VIADD R0, R2, 0x2 ;  /* 0x0000000202007836 */ /* 0x000fe20000000000 */
[----:B------:R-:W-:Y:S01]  /*aa50*/  LEA R20, R18, UR12, 0x4 ;  /* 0x0000000c12147c11 */ /* 0x000fe2000f8e20ff */
[----:B------:R-:W-:Y:S01]  /*aa60*/  BAR.SYNC.DEFER_BLOCKING 0x0 ;  /* 0x0000000000007b1d */ /* 0x000fe20000010000 */
[----:B------:R-:W-:-:S02]  /*aa70*/  F2FP.SATFINITE.E4M3.F32.PACK_AB_MERGE_C R96, R97, R96, RZ ;  /* 0x000000606160723e */ /* 0x000fc400048070ff */
[----:B------:R-:W-:Y:S02]  /*aa80*/  PRMT R97, R98, 0x5410, R103 ;  /* 0x0000541062617816 */ /* 0x000fe40000000067 */
[----:B------:R-:W-:Y:S02]  /*aa90*/  PRMT R98, R32, 0x5410, R37 ;  /* 0x0000541020627816 */ /* 0x000fe40000000025 */
[----:B------:R-:W-:Y:S02]  /*aaa0*/  PRMT R99, R34, 0x5410, R39 ;  /* 0x0000541022637816 */ /* 0x000fe40000000027 */
[----:B------:R-:W-:Y:S02]  /*aab0*/  F2FP.SATFINITE.E4M3.F32.PACK_AB_MERGE_C R101, R101, R100, RZ ;  /* 0x000000646565723e */ /* 0x000fe400048070ff */
[----:B------:R-:W-:Y:S02]  /*aac0*/  F2FP.SATFINITE.E4M3.F32.PACK_AB_MERGE_C R106, R107, R106, RZ ;  /* 0x0000006a6b6a723e */ /* 0x000fe400048070ff */
[----:B------:R-:W-:-:S02]  /*aad0*/  PRMT R96, R96, 0x5410, R101 ;  /* 0x0000541060607816 */ /* 0x000fc40000000065 */
[----:B------:R-:W-:Y:S02]  /*aae0*/  F2FP.SATFINITE.E4M3.F32.PACK_AB_MERGE_C R111, R111, R110, RZ ;  /* 0x0000006e6f6f723e */ /* 0x000fe400048070ff */
[----:B------:R-:W-:Y:S02]  /*aaf0*/  F2FP.SATFINITE.E4M3.F32.PACK_AB_MERGE_C R104, R105, R104, RZ ;  /* 0x000000686968723e */ /* 0x000fe400048070ff */
[----:B------:R-:W-:Y:S02]  /*ab00*/  F2FP.SATFINITE.E4M3.F32.PACK_AB_MERGE_C R109, R109, R108, RZ ;  /* 0x0000006c6d6d723e */ /* 0x000fe400048070ff */
[----:B------:R-:W-:Y:S02]  /*ab10*/  F2FP.SATFINITE.E4M3.F32.PACK_AB_MERGE_C R40, R41, R40, RZ ;  /* 0x000000282928723e */ /* 0x000fe400048070ff */
[----:B------:R-:W-:Y:S02]  /*ab20*/  F2FP.SATFINITE.E4M3.F32.PACK_AB_MERGE_C R42, R43, R42, RZ ;  /* 0x0000002a2b2a723e */ /* 0x000fe400048070ff */
[----:B------:R-:W-:-:S02]  /*ab30*/  F2FP.SATFINITE.E4M3.F32.PACK_AB_MERGE_C R45, R45, R44, RZ ;  /* 0x0000002c2d2d723e */ /* 0x000fc400048070ff */
[----:B------:R-:W-:Y:S02]  /*ab40*/  F2FP.SATFINITE.E4M3.F32.PACK_AB_MERGE_C R47, R47, R46, RZ ;  /* 0x0000002e2f2f723e */ /* 0x000fe400048070ff */
[----:B------:R-:W-:Y:S02]  /*ab50*/  PRMT R105, R106, 0x5410, R111 ;  /* 0x000054106a697816 */ /* 0x000fe4000000006f */
[----:B------:R-:W-:Y:S02]  /*ab60*/  PRMT R104, R104, 0x5410, R109 ;  /* 0x0000541068687816 */ /* 0x000fe4000000006d */
[----:B------:R-:W-:Y:S02]  /*ab70*/  PRMT R106, R40, 0x5410, R45 ;  /* 0x00005410286a7816 */ /* 0x000fe4000000002d */
[----:B------:R-:W-:Y:S02]  /*ab80*/  PRMT R107, R42, 0x5410, R47 ;  /* 0x000054102a6b7816 */ /* 0x000fe4000000002f */
[----:B------:R-:W-:-:S02]  /*ab90*/  F2FP.SATFINITE.E4M3.F32.PACK_AB_MERGE_C R114, R115, R114, RZ ;  /* 0x000000727372723e */ /* 0x000fc400048070ff */
        /* <DEDUP_REMOVED lines=59> */
[----:B---3--:R-:W-:Y:S01]  /*af50*/  ISETP.GE.AND P0, PT, R17, UR6, PT ;  /* 0x0000000611007c0c */ /* 0x008fe2000bf06270 */
[----:B------:R-:W-:-:S03]  /*af60*/  ULDC UR6, c[0x0][0x248] ;  /* 0x0000920000067ab9 */ /* 0x000fc60000000800 */
[----:B------:R-:W-:Y:S01]  /*af70*/  ISETP.LT.AND P4, PT, R0, UR5, !P0 ;  /* 0x0000000500007c0c */ /* 0x000fe2000c781270 */
[----:B------:R-:W-:Y:S01]  /*af80*/  ULDC UR5, c[0x0][0x22c] ;  /* 0x00008b0000057ab9 */ /* 0x000fe20000000800 */
[----:B--2---:R-:W-:Y:S02]  /*af90*/  LOP3.LUT R0, R19, 0x300, RZ, 0xc0, !PT ;  /* 0x0000030013007812 */ /* 0x004fe400078ec0ff */
[----:B------:R-:W-:Y:S01]  /*afa0*/  ISETP.LT.AND P2, PT, R8, UR4, !P0 ;  /* 0x0000000408007c0c */ /* 0x000fe2000c741270 */
[----:B------:R-:W-:Y:S01]  /*afb0*/  VIADD R8, R2, 0x4 ;  /* 0x0000000402087836 */ /* 0x000fe20000000000 */
[----:B------:R-:W-:Y:S01]  /*afc0*/  ULDC UR4, c[0x0][0x22c] ;  /* 0x00008b0000047ab9 */ /* 0x000fe20000000800 */
[----:B------:R-:W-:Y:S01]  /*afd0*/  IMAD.IADD R38, R0, 0x1, R3 ;  /* 0x0000000100267824 */ /* 0x000fe200078e0203 */
[----:B------:R-:W-:Y:S01]  /*afe0*/  ISETP.LT.AND P6, PT, R9, UR4, !P0 ;  /* 0x0000000409007c0c */ /* 0x000fe2000c7c1270 */
[----:B------:R-:W-:Y:S01]  /*aff0*/  ULDC UR4, c[0x0][0x244] ;  /* 0x0000910000047ab9 */ /* 0x000fe20000000800 */
[----:B------:R-:W-:Y:S01]  /*b000*/  ISETP.LT.AND P5, PT, R8, UR5, !P0 ;  /* 0x0000000508007c0c */ /* 0x000fe2000c7a1270 */
[----:B------:R-:W-:Y:S01]  /*b010*/  IMAD R0, R17, UR4, RZ ;  /* 0x0000000411007c24 */ /* 0x000fe2000f8e02ff */
[----:B------:R-:W-:Y:S01]  /*b020*/  STSM.16.M88.4 [R38], R4 ;  /* 0x0000000426007844 */ /* 0x000fe20000000200 */
[----:B------:R-:W-:Y:S01]  /*b030*/  ULDC.64 UR4, c[0x0][0x220] ;  /* 0x0000880000047ab9 */ /* 0x000fe20000000a00 */
[----:B------:R-:W-:Y:S02]  /*b040*/  BAR.SYNC.DEFER_BLOCKING 0x0 ;  /* 0x0000000000007b1d */ /* 0x000fe40000010000 */
[----:B------:R-:W-:-:S02]  /*b050*/  IADD3 R3, P1, R0, UR4, RZ ;  /* 0x0000000400037c10 */ /* 0x000fc4000ff3e0ff */
[----:B------:R-:W-:Y:S02]  /*b060*/  ISETP.LT.AND P3, PT, R2, UR7, !P0 ;  /* 0x0000000702007c0c */ /* 0x000fe4000c761270 */
[----:B------:R-:W-:Y:S01]  /*b070*/  LEA.HI.X.SX32 R0, R0, UR5, 0x1, P1 ;  /* 0x0000000500007c11 */ /* 0x000fe200088f0eff */
[----:B------:R-:W-:Y:S01]  /*b080*/  ULDC UR4, c[0x0][0x248] ;  /* 0x0000920000047ab9 */ /* 0x000fe20000000800 */
[----:B------:R-:W-:Y:S01]  /*b090*/  ULDC UR5, c[0x0][0x22c] ;  /* 0x00008b0000057ab9 */ /* 0x000fe20000000800 */
[----:B------:R-:W-:Y:S01]  /*b0a0*/  IMAD R21, R2, UR4, RZ ;  /* 0x0000000402157c24 */ /* 0x000fe2000f8e02ff */
[----:B------:R-:W-:-:S03]  /*b0b0*/  ULDC UR7, c[0x0][0x22c] ;  /* 0x00008b0000077ab9 */ /* 0x000fc60000000800 */
[C---:B------:R-:W-:Y:S01]  /*b0c0*/  VIADD R37, R21.reuse, UR4 ;  /* 0x0000000415257c36 */ /* 0x040fe20008000000 */
[----:B------:R-:W-:-:S03]  /*b0d0*/  IADD3 R22, P1, R21, R3, RZ ;  /* 0x0000000315167210 */ /* 0x000fc60007f3e0ff */
[----:B------:R-:W-:Y:S01]  /*b0e0*/  VIADD R39, R37, UR4 ;  /* 0x0000000425277c36 */ /* 0x000fe20008000000 */
[----:B------:R-:W-:Y:S01]  /*b0f0*/  LEA.HI.X.SX32 R23, R21, R0, 0x1, P1 ;  /* 0x0000000015177211 */ /* 0x000fe200008f0eff */
[----:B------:R-:W-:Y:S01]  /*b100*/  VIADD R21, R2, 0x5 ;  /* 0x0000000502157836 */ /* 0x000fe20000000000 */
[----:B------:R-:W-:Y:S01]  /*b110*/  IADD3 R36, P1, R37, R3, RZ ;  /* 0x0000000325247210 */ /* 0x000fe20007f3e0ff */
[----:B------:R-:W-:-:S03]  /*b120*/  VIADD R40, R39, UR4 ;  /* 0x0000000427287c36 */ /* 0x000fc60008000000 */
[----:B------:R-:W-:Y:S01]  /*b130*/  LEA.HI.X.SX32 R37, R37, R0, 0x1, P1 ;  /* 0x0000000025257211 */ /* 0x000fe200008f0eff */
[----:B------:R-:W0:Y:S01]  /*b140*/  LDS.128 R32, [R20] ;  /* 0x0000000014207984 */ /* 0x000e220000000c00 */
[----:B------:R-:W-:Y:S06]  /*b150*/  BAR.SYNC.DEFER_BLOCKING 0x0 ;  /* 0x0000000000007b1d */ /* 0x000fec0000010000 */
[----:B------:R-:W-:Y:S02]  /*b160*/  STSM.16.M88.4 [R38], R96 ;  /* 0x0000006026007844 */ /* 0x000fe40000000200 */
[----:B------:R-:W-:Y:S01]  /*b170*/  BAR.SYNC.DEFER_BLOCKING 0x0 ;  /* 0x0000000000007b1d */ /* 0x000fe20000010000 */
[----:B0-----:R-:W-:-:S02]  /*b180*/  PRMT R41, R32, 0x7770, RZ ;  /* 0x0000777020297816 */ /* 0x001fc400000000ff */
[----:B------:R-:W-:Y:S02]  /*b190*/  PRMT R43, R32, 0x7771, RZ ;  /* 0x00007771202b7816 */ /* 0x000fe400000000ff */
[----:B------:R-:W-:Y:S01]  /*b1a0*/  PRMT R45, R33, 0x7770, RZ ;  /* 0x00007770212d7816 */ /* 0x000fe200000000ff */
[----:B------:R-:W0:Y:S02]  /*b1b0*/  LDS.128 R28, [R20] ;  /* 0x00000000141c7984 */ /* 0x000e240000000c00 */
[----:B------:R-:W-:Y:S06]  /*b1c0*/  BAR.SYNC.DEFER_BLOCKING 0x0 ;  /* 0x0000000000007b1d */ /* 0x000fec0000010000 */
[----:B------:R-:W-:Y:S02]  /*b1d0*/  STSM.16.M88.4 [R38], R104 ;  /* 0x0000006826007844 */ /* 0x000fe40000000200 */
[----:B------:R-:W-:Y:S06]  /*b1e0*/  BAR.SYNC.DEFER_BLOCKING 0x0 ;  /* 0x0000000000007b1d */ /* 0x000fec0000010000 */
[----:B------:R-:W1:Y:S02]  /*b1f0*/  LDS.128 R24, [R20] ;  /* 0x0000000014187984 */ /* 0x000e640000000c00 */
[----:B------:R-:W-:Y:S06]  /*b200*/  BAR.SYNC.DEFER_BLOCKING 0x0 ;  /* 0x0000000000007b1d */ /* 0x000fec0000010000 */
[----:B------:R-:W-:Y:S02]  /*b210*/  STSM.16.M88.4 [R38], R112 ;  /* 0x0000007026007844 */ /* 0x000fe40000000200 */
[----:B------:R-:W-:Y:S06]  /*b220*/  BAR.SYNC.DEFER_BLOCKING 0x0 ;  /* 0x0000000000007b1d */ /* 0x000fec0000010000 */
[----:B------:R-:W2:Y:S02]  /*b230*/  LDS.128 R12, [R20] ;  /* 0x00000000140c7984 */ /* 0x000ea40000000c00 */
[----:B------:R-:W-:Y:S06]  /*b240*/  BAR.SYNC.DEFER_BLOCKING 0x0 ;  /* 0x0000000000007b1d */ /* 0x000fec0000010000 */
[----:B------:R-:W-:Y:S02]  /*b250*/  STSM.16.M88.4 [R38], R120 ;  /* 0x0000007826007844 */ /* 0x000fe40000000200 */
[----:B------:R-:W-:Y:S06]  /*b260*/  BAR.SYNC.DEFER_BLOCKING 0x0 ;  /* 0x0000000000007b1d */ /* 0x000fec0000010000 */
[----:B------:R-:W3:Y:S02]  /*b270*/  LDS.128 R8, [R20] ;  /* 0x0000000014087984 */ /* 0x000ee40000000c00 */
[----:B------:R-:W-:Y:S06]  /*b280*/  BAR.SYNC.DEFER_BLOCKING 0x0 ;  /* 0x0000000000007b1d */ /* 0x000fec0000010000 */
[----:B------:R-:W-:Y:S02]  /*b290*/  STSM.16.M88.4 [R38], R128 ;  /* 0x0000008026007844 */ /* 0x000fe40000000200 */
[----:B------:R-:W-:Y:S06]  /*b2a0*/  BAR.SYNC.DEFER_BLOCKING 0x0 ;  /* 0x0000000000007b1d */ /* 0x000fec0000010000 */
[----:B------:R-:W4:Y:S02]  /*b2b0*/  LDS.128 R16, [R20] ;  /* 0x0000000014107984 */ /* 0x000f240000000c00 */
[----:B------:R-:W-:Y:S06]  /*b2c0*/  BAR.SYNC.DEFER_BLOCKING 0x0 ;  /* 0x0000000000007b1d */ /* 0x000fec0000010000 */
[----:B------:R-:W-:Y:S02]  /*b2d0*/  STSM.16.M88.4 [R38], R136 ;  /* 0x0000008826007844 */ /* 0x000fe40000000200 */
[----:B------:R-:W-:Y:S06]  /*b2e0*/  BAR.SYNC.DEFER_BLOCKING 0x0 ;  /* 0x0000000000007b1d */ /* 0x000fec0000010000 */
[----:B------:R-:W4:Y:S02]  /*b2f0*/  LDS.128 R4, [R20] ;  /* 0x0000000014047984 */ /* 0x000f240000000c00 */
[----:B------:R-:W-:Y:S06]  /*b300*/  BAR.SYNC.DEFER_BLOCKING 0x0 ;  /* 0x0000000000007b1d */ /* 0x000fec0000010000 */
[----:B------:R0:W-:Y:S02]  /*b310*/  STSM.16.M88.4 [R38], R144 ;  /* 0x0000009026007844 */ /* 0x0001e40000000200 */
[----:B------:R-:W-:Y:S01]  /*b320*/  BAR.SYNC.DEFER_BLOCKING 0x0 ;  /* 0x0000000000007b1d */ /* 0x000fe20000010000 */
[----:B0-----:R-:W-:-:S04]  /*b330*/  IADD3 R38, P1, R39, R3, RZ ;  /* 0x0000000327267210 */ /* 0x001fc80007f3e0ff */
[-C--:B------:R-:W-:Y:S01]  /*b340*/  LEA.HI.X.SX32 R39, R39, R0.reuse, 0x1, P1 ;  /* 0x0000000027277211 */ /* 0x080fe200008f0eff */
[----:B------:R0:W-:Y:S01]  /*b350*/  @P3 STG.E.U8 desc[UR14][R22.64], R41 ;  /* 0x0000002916003986 */ /* 0x0001e2000c10110e */
[----:B------:R-:W-:Y:S01]  /*b360*/  ISETP.LT.AND P3, PT, R21, UR5, !P0 ;  /* 0x0000000515007c0c */ /* 0x000fe2000c761270 */
[C---:B------:R-:W-:Y:S01]  /*b370*/  VIADD R21, R2.reuse, 0x6 ;  /* 0x0000000602157836 */ /* 0x040fe20000000000 */
[----:B------:R-:W-:Y:S01]  /*b380*/  ULDC UR5, c[0x0][0x22c] ;  /* 0x00008b0000057ab9 */ /* 0x000fe20000000800 */
[----:B------:R1:W-:Y:S03]  /*b390*/  @P2 STG.E.U8 desc[UR14][R36.64], R43 ;  /* 0x0000002b24002986 */ /* 0x0003e6000c10110e */
[----:B------:R-:W-:Y:S01]  /*b3a0*/  ISETP.LT.AND P2, PT, R21, UR5, !P0 ;  /* 0x0000000515007c0c */ /* 0x000fe2000c741270 */
[----:B------:R-:W-:Y:S01]  /*b3b0*/  VIADD R21, R2, 0x7 ;  /* 0x0000000702157836 */ /* 0x000fe20000000000 */
[----:B------:R-:W-:Y:S01]  /*b3c0*/  ULDC UR5, c[0x0][0x22c] ;  /* 0x00008b0000057ab9 */ /* 0x000fe20000000800 */
[----:B------:R2:W-:Y:S01]  /*b3d0*/  @P4 STG.E.U8 desc[UR14][R38.64], R45 ;  /* 0x0000002d26004986 */ /* 0x0005e2000c10110e */
[CC--:B0-----:R-:W-:Y:S01]  /*b3e0*/  IADD3 R22, P1, R40.reuse, R3.reuse, RZ ;  /* 0x0000000328167210 */ /* 0x0c1fe20007f3e0ff */
[----:B------:R-:W-:Y:S01]  /*b3f0*/  VIADD R41, R40, UR4 ;  /* 0x0000000428297c36 */ /* 0x000fe20008000000 */
[----:B------:R-:W-:Y:S01]  /*b400*/  ISETP.LT.AND P4, PT, R21, UR5, !P0 ;  /* 0x0000000515007c0c */ /* 0x000fe2000c781270 */
[----:B------:R-:W-:Y:S01]  /*b410*/  VIADD R21, R2, 0x8 ;  /* 0x0000000802157836 */ /* 0x000fe20000000000 */
[----:B------:R-:W-:Y:S01]  /*b420*/  LEA.HI.X.SX32 R23, R40, R0, 0x1, P1 ;  /* 0x0000000028177211 */ /* 0x000fe200008f0eff */
[----:B------:R-:W-:Y:S01]  /*b430*/  VIADD R40, R41, UR4 ;  /* 0x0000000429287c36 */ /* 0x000fe20008000000 */
[----:B-1----:R-:W-:Y:S01]  /*b440*/  PRMT R43, R33, 0x7771, RZ ;  /* 0x00007771212b7816 */ /* 0x002fe200000000ff */
[----:B------:R-:W-:Y:S01]  /*b450*/  ULDC UR5, c[0x0][0x22c] ;  /* 0x00008b0000057ab9 */ /* 0x000fe20000000800 */
[----:B------:R-:W-:-:S02]  /*b460*/  IADD3 R36, P1, R41, R3, RZ ;  /* 0x0000000329247210 */ /* 0x000fc40007f3e0ff */
[----:B--2---:R-:W-:Y:S01]  /*b470*/  PRMT R45, R34, 0x7770, RZ ;  /* 0x00007770222d7816 */ /* 0x004fe200000000ff */
[----:B------:R0:W-:Y:S01]  /*b480*/  @P6 STG.E.U8 desc[UR14][R22.64], R43 ;  /* 0x0000002b16006986 */ /* 0x0001e2000c10110e */
[----:B------:R-:W-:Y:S01]  /*b490*/  ISETP.LT.AND P6, PT, R21, UR5, !P0 ;  /* 0x0000000515007c0c */ /* 0x000fe2000c7c1270 */
[----:B------:R-:W-:Y:S01]  /*b4a0*/  VIADD R21, R2, 0x9 ;  /* 0x0000000902157836 */ /* 0x000fe20000000000 */
[-C--:B------:R-:W-:Y:S01]  /*b4b0*/  LEA.HI.X.SX32 R37, R41, R0.reuse, 0x1, P1 ;  /* 0x0000000029257211 */ /* 0x080fe200008f0eff */
[C---:B------:R-:W-:Y:S01]  /*b4c0*/  VIADD R41, R40.reuse, UR4 ;  /* 0x0000000428297c36 */ /* 0x040fe20008000000 */
[-C--:B------:R-:W-:Y:S01]  /*b4d0*/  IADD3 R38, P1, R40, R3.reuse, RZ ;  /* 0x0000000328267210 */ /* 0x080fe20007f3e0ff */
[----:B------:R-:W-:Y:S02]  /*b4e0*/  ULDC UR5, c[0x0][0x22c] ;  /* 0x00008b0000057ab9 */ /* 0x000fe40000000800 */
[----:B------:R1:W-:Y:S01]  /*b4f0*/  @P5 STG.E.U8 desc[UR14][R36.64], R45 ;  /* 0x0000002d24005986 */ /* 0x0003e2000c10110e */
[----:B------:R-:W-:Y:S01]  /*b500*/  ISETP.LT.AND P5, PT, R21, UR5, !P0 ;  /* 0x0000000515007c0c */ /* 0x000fe2000c7a1270 */
[----:B------:R-:W-:Y:S01]  /*b510*/  VIADD R21, R2, 0xa ;  /* 0x0000000a02157836 */ /* 0x000fe20000000000 */
[----:B------:R-:W-:Y:S01]  /*b520*/  LEA.HI.X.SX32 R39, R40, R0, 0x1, P1 ;  /* 0x0000000028277211 */ /* 0x000fe200008f0eff */
[C---:B------:R-:W-:Y:S01]  /*b530*/  VIADD R40, R41.reuse, UR4 ;  /* 0x0000000429287c36 */ /* 0x040fe20008000000 */
[----:B0-----:R-:W-:Y:S01]  /*b540*/  PRMT R43, R34, 0x7771, RZ ;  /* 0x00007771222b7816 */ /* 0x001fe200000000ff */
[----:B------:R-:W-:Y:S01]  /*b550*/  ULDC UR5, c[0x0][0x22c] ;  /* 0x00008b0000057ab9 */ /* 0x000fe20000000800 */
[----:B------:R-:W-:-:S03]  /*b560*/  IADD3 R22, P1, R41, R3, RZ ;  /* 0x0000000329167210 */ /* 0x000fc60007f3e0ff */
[----:B------:R0:W-:Y:S01]  /*b570*/  @P3 STG.E.U8 desc[UR14][R38.64], R43 ;  /* 0x0000002b26003986 */ /* 0x0001e2000c10110e */
[----:B------:R-:W-:Y:S01]  /*b580*/  ISETP.LT.AND P3, PT, R21, UR5, !P0 ;  /* 0x0000000515007c0c */ /* 0x000fe2000c761270 */
[----:B------:R-:W-:Y:S01]  /*b590*/  VIADD R21, R2, 0xb ;  /* 0x0000000b02157836 */ /* 0x000fe20000000000 */
[----:B------:R-:W-:Y:S01]  /*b5a0*/  LEA.HI.X.SX32 R23, R41, R0, 0x1, P1 ;  /* 0x0000000029177211 */ /* 0x000fe200008f0eff */
[C---:B------:R-:W-:Y:S01]  /*b5b0*/  VIADD R41, R40.reuse, UR4 ;  /* 0x0000000428297c36 */ /* 0x040fe20008000000 */
[----:B-1----:R-:W-:Y:S01]  /*b5c0*/  PRMT R45, R35, 0x7770, RZ ;  /* 0x00007770232d7816 */ /* 0x002fe200000000ff */
[----:B------:R-:W-:Y:S01]  /*b5d0*/  ULDC UR5, c[0x0][0x22c] ;  /* 0x00008b0000057ab9 */ /* 0x000fe20000000800 */
[----:B------:R-:W-:-:S03]  /*b5e0*/  IADD3 R36, P1, R40, R3, RZ ;  /* 0x0000000328247210 */ /* 0x000fc60007f3e0ff */
[----:B------:R1:W-:Y:S01]  /*b5f0*/  @P2 STG.E.U8 desc[UR14][R22.64], R45 ;  /* 0x0000002d16002986 */ /* 0x0003e2000c10110e */
[----:B------:R-:W-:Y:S01]  /*b600*/  ISETP.LT.AND P2, PT, R21, UR5, !P0 ;  /* 0x0000000515007c0c */ /* 0x000fe2000c741270 */
[----:B------:R-:W-:Y:S01]  /*b610*/  VIADD R21, R2, 0xc ;  /* 0x0000000c02157836 */ /* 0x000fe20000000000 */
[----:B------:R-:W-:Y:S01]  /*b620*/  LEA.HI.X.SX32 R37, R40, R0, 0x1, P1 ;  /* 0x0000000028257211 */ /* 0x000fe200008f0eff */
[----:B------:R-:W-:Y:S01]  /*b630*/  VIADD R40, R41, UR4 ;  /* 0x0000000429287c36 */ /* 0x000fe20008000000 */
[----:B0-----:R-:W-:Y:S01]  /*b640*/  PRMT R43, R35, 0x7771, RZ ;  /* 0x00007771232b7816 */ /* 0x001fe200000000ff */
[----:B------:R-:W-:Y:S01]  /*b650*/  ULDC UR5, c[0x0][0x22c] ;  /* 0x00008b0000057ab9 */ /* 0x000fe20000000800 */
[----:B------:R-:W-:-:S03]  /*b660*/  IADD3 R38, P1, R41, R3, RZ ;  /* 0x0000000329267210 */ /* 0x000fc60007f3e0ff */
[----:B------:R0:W-:Y:S01]  /*b670*/  @P4 STG.E.U8 desc[UR14][R36.64], R43 ;  /* 0x0000002b24004986 */ /* 0x0001e2000c10110e */
[----:B------:R-:W-:Y:S01]  /*b680*/  ISETP.LT.AND P4, PT, R21, UR5, !P0 ;  /* 0x0000000515007c0c */ /* 0x000fe2000c781270 */
[----:B------:R-:W-:Y:S01]  /*b690*/  VIADD R21, R2, 0xd ;  /* 0x0000000d02157836 */ /* 0x000fe20000000000 */
[----:B------:R-:W-:Y:S01]  /*b6a0*/  LEA.HI.X.SX32 R39, R41, R0, 0x1, P1 ;  /* 0x0000000029277211 */ /* 0x000fe200008f0eff */
[----:B------:R-:W-:Y:S01]  /*b6b0*/  VIADD R41, R40, UR4 ;  /* 0x0000000428297c36 */ /* 0x000fe20008000000 */
[----:B-1----:R-:W-:Y:S01]  /*b6c0*/  PRMT R45, R32, 0x7772, RZ ;  /* 0x00007772202d7816 */ /* 0x002fe200000000ff */
[----:B------:R-:W-:Y:S01]  /*b6d0*/  ULDC UR5, c[0x0][0x22c] ;  /* 0x00008b0000057ab9 */ /* 0x000fe20000000800 */
[----:B------:R-:W-:-:S03]  /*b6e0*/  IADD3 R22, P1, R40, R3, RZ ;  /* 0x0000000328167210 */ /* 0x000fc60007f3e0ff */
[----:B------:R1:W-:Y:S01]  /*b6f0*/  @P6 STG.E.U8 desc[UR14][R38.64], R45 ;  /* 0x0000002d26006986 */ /* 0x0003e2000c10110e */
[----:B------:R-:W-:Y:S01]  /*b700*/  ISETP.LT.AND P6, PT, R21, UR5, !P0 ;  /* 0x0000000515007c0c */ /* 0x000fe2000c7c1270 */
[----:B------:R-:W-:Y:S01]  /*b710*/  VIADD R21, R2, 0xe ;  /* 0x0000000e02157836 */ /* 0x000fe20000000000 */
[----:B------:R-:W-:Y:S01]  /*b720*/  LEA.HI.X.SX32 R23, R40, R0, 0x1, P1 ;  /* 0x0000000028177211 */ /* 0x000fe200008f0eff */
[----:B------:R-:W-:Y:S01]  /*b730*/  ULDC UR5, c[0x0][0x22c] ;  /* 0x00008b0000057ab9 */ /* 0x000fe20000000800 */
[----:B0-----:R-:W-:Y:S01]  /*b740*/  PRMT R43, R32, 0x7773, RZ ;  /* 0x00007773202b7816 */ /* 0x001fe200000000ff */
[C---:B------:R-:W-:Y:S01]  /*b750*/  VIADD R32, R41.reuse, UR4 ;  /* 0x0000000429207c36 */ /* 0x040fe20008000000 */
[----:B------:R-:W-:-:S03]  /*b760*/  IADD3 R36, P1, R41, R3, RZ ;  /* 0x0000000329247210 */ /* 0x000fc60007f3e0ff */
[----:B------:R0:W-:Y:S01]  /*b770*/  @P5 STG.E.U8 desc[UR14][R22.64], R43 ;  /* 0x0000002b16005986 */ /* 0x0001e2000c10110e */
[----:B------:R-:W-:Y:S01]  /*b780*/  LEA.HI.X.SX32 R37, R41, R0, 0x1, P1 ;  /* 0x0000000029257211 */ /* 0x000fe200008f0eff */
[----:B------:R-:W-:Y:S01]  /*b790*/  VIADD R40, R32, UR4 ;  /* 0x0000000420287c36 */ /* 0x000fe20008000000 */
[----:B------:R-:W-:Y:S01]  /*b7a0*/  ISETP.LT.AND P5, PT, R21, UR5, !P0 ;  /* 0x0000000515007c0c */ /* 0x000fe2000c7a1270 */
[----:B------:R-:W-:Y:S01]  /*b7b0*/  VIADD R21, R2, 0xf ;  /* 0x0000000f02157836 */ /* 0x000fe20000000000 */
[----:B------:R-:W-:Y:S01]  /*b7c0*/  PRMT R41, R33, 0x7772, RZ ;  /* 0x0000777221297816 */ /* 0x000fe200000000ff */
[----:B------:R-:W-:Y:S01]  /*b7d0*/  ULDC UR5, c[0x0][0x22c] ;  /* 0x00008b0000057ab9 */ /* 0x000fe20000000800 */
[----:B-1----:R-:W-:-:S03]  /*b7e0*/  IADD3 R38, P1, R32, R3, RZ ;  /* 0x0000000320267210 */ /* 0x002fc60007f3e0ff */
        /* <DEDUP_REMOVED lines=9> */
[----:B------:R-:W-:Y:S01]  /*b880*/  ISETP.LT.AND P2, PT, R21, UR5, !P0 ;  /* 0x0000000515007c0c */ /* 0x000fe2000c741270 */
[----:B------:R-:W-:Y:S01]  /*b890*/  VIADD R21, R2, 0x11 ;  /* 0x0000001102157836 */ /* 0x000fe20000000000 */
[----:B------:R-:W-:Y:S01]  /*b8a0*/  LEA.HI.X.SX32 R23, R40, R0, 0x1, P1 ;  /* 0x0000000028177211 */ /* 0x000fe200008f0eff */
[C---:B-1----:R-:W-:Y:S01]  /*b8b0*/  VIADD R37, R33.reuse, UR4 ;  /* 0x0000000421257c36 */ /* 0x042fe20008000000 */
[----:B------:R-:W-:Y:S01]  /*b8c0*/  PRMT R41, R34, 0x7772, RZ ;  /* 0x0000777222297816 */ /* 0x000fe200000000ff */
        /* <DEDUP_REMOVED lines=29> */
[-C--:B------:R-:W-:Y:S01]  /*baa0*/  LEA.HI.X.SX32 R33, R38, R0.reuse, 0x1, P1 ;  /* 0x0000000026217211 */ /* 0x080fe200008f0eff */
[C---:B-1----:R-:W-:Y:S01]  /*bab0*/  VIADD R36, R35.reuse, UR4 ;  /* 0x0000000423247c36 */ /* 0x042fe20008000000 */
[----:B------:R-:W-:Y:S01]  /*bac0*/  PRMT R41, R28, 0x7770, RZ ;  /* 0x000077701c297816 */ /* 0x000fe200000000ff */
[----:B------:R-:W-:Y:S01]  /*bad0*/  ULDC UR5, c[0x0][0x22c] ;  /* 0x00008b0000057ab9 */ /* 0x000fe20000000800 */
[----:B------:R-:W-:Y:S01]  /*bae0*/  IADD3 R34, P1, R35, R3, RZ ;  /* 0x0000000323227210 */ /* 0x000fe20007f3e0ff */
[----:B------:R-:W-:Y:S02]  /*baf0*/  VIADD R37, R36, UR4 ;  /* 0x0000000424257c36 */ /* 0x000fe40008000000 */
[----:B------:R1:W-:Y:S01]  /*bb00*/  @P2 STG.E.U8 desc[UR14][R32.64], R41 ;  /* 0x0000002920002986 */ /* 0x0003e2000c10110e */
[----:B------:R-:W-:Y:S01]  /*bb10*/  ISETP.LT.AND P2, PT, R21, UR5, !P0 ;  /* 0x0000000515007c0c */ /* 0x000fe2000c741270 */
[----:B------:R-:W-:Y:S01]  /*bb20*/  VIADD R21, R2, 0x16 ;  /* 0x0000001602157836 */ /* 0x000fe20000000000 */
[----:B------:R-:W-:Y:S01]  /*bb30*/  LEA.HI.X.SX32 R35, R35, R0, 0x1, P1 ;  /* 0x0000000023237211 */ /* 0x000fe200008f0eff */
[----:B------:R-:W-:Y:S01]  /*bb40*/  ULDC UR5, c[0x0][0x22c] ;  /* 0x00008b0000057ab9 */ /* 0x000fe20000000800 */
[----:B0-----:R-:W-:-:S02]  /*bb50*/  PRMT R39, R28, 0x7771, RZ ;  /* 0x000077711c277816 */ /* 0x001fc400000000ff */
        /* <DEDUP_REMOVED lines=60> */
[-C--:B------:R-:W-:Y:S01]  /*bf20*/  LEA.HI.X.SX32 R33, R37, R0.reuse, 0x1, P1 ;  /* 0x0000000025217211 */ /* 0x080fe200008f0eff */
[----:B------:R-:W-:Y:S01]  /*bf30*/  ULDC UR5, c[0x0][0x22c] ;  /* 0x00008b0000057ab9 */ /* 0x000fe20000000800 */
[----:B0-----:R-:W-:Y:S01]  /*bf40*/  PRMT R39, R28, 0x7773, RZ ;  /* 0x000077731c277816 */ /* 0x001fe200000000ff */
[C---:B------:R-:W-:Y:S01]  /*bf50*/  VIADD R28, R36.reuse, UR4 ;  /* 0x00000004241c7c36 */ /* 0x040fe20008000000 */
[-C--:B------:R-:W-:Y:S02]  /*bf60*/  IADD3 R34, P1, R36, R3.reuse, RZ ;  /* 0x0000000324227210 */ /* 0x080fe40007f3e0ff */
[----:B------:R-:W-:Y:S01]  /*bf70*/  PRMT R37, R29, 0x7772, RZ ;  /* 0x000077721d257816 */ /* 0x000fe200000000ff */
[----:B------:R0:W-:Y:S01]  /*bf80*/  @P3 STG.E.U8 desc[UR14][R32.64], R39 ;  /* 0x0000002720003986 */ /* 0x0001e2000c10110e */
[----:B------:R-:W-:Y:S01]  /*bf90*/  ISETP.LT.AND P3, PT, R21, UR5, !P0 ;  /* 0x0000000515007c0c */ /* 0x000fe2000c761270 */
[----:B------:R-:W-:Y:S01]  /*bfa0*/  VIADD R21, R2, 0x1f ;  /* 0x0000001f02157836 */ /* 0x000fe20000000000 */
[----:B------:R-:W-:Y:S01]  /*bfb0*/  LEA.HI.X.SX32 R35, R36, R0, 0x1, P1 ;  /* 0x0000000024237211 */ /* 0x000fe200008f0eff */
[C---:B------:R-:W-:Y:S01]  /*bfc0*/  VIADD R36, R28.reuse, UR4 ;  /* 0x000000041c247c36 */ /* 0x040fe20008000000 */
[----:B-1----:R-:W-:Y:S01]  /*bfd0*/  IADD3 R22, P1, R28, R3, RZ ;  /* 0x000000031c167210 */ /* 0x002fe20007f3e0ff */
[----:B------:R-:W-:-:S02]  /*bfe0*/  ULDC UR5, c[0x0][0x22c] ;  /* 0x00008b0000057ab9 */ /* 0x000fc40000000800 */
[----:B------:R1:W-:Y:S01]  /*bff0*/  @P2 STG.E.U8 desc[UR14][R34.64], R37 ;  /* 0x0000002522002986 */ /* 0x0003e2000c10110e */
[----:B------:R-:W-:Y:S01]  /*c000*/  ISETP.LT.AND P2, PT, R21, UR5, !P0 ;  /* 0x0000000515007c0c */ /* 0x000fe2000c741270 */
[----:B------:R-:W-:Y:S01]  /*c010*/  VIADD R21, R2, 0x20 ;  /* 0x0000002002157836 */ /* 0x000fe20000000000 */
[----:B------:R-:W-:Y:S01]  /*c020*/  LEA.HI.X.SX32 R23, R28, R0, 0x1, P1 ;  /* 0x000000001c177211 */ /* 0x000fe200008f0eff */
[C---:B0-----:R-:W-:Y:S01]  /*c030*/  VIADD R33, R36.reuse, UR4 ;  /* 0x0000000424217c36 */ /* 0x041fe20008000000 */
[----:B------:R-:W-:Y:S01]  /*c040*/  PRMT R39, R29, 0x7773, RZ ;  /* 0x000077731d277816 */ /* 0x000fe200000000ff */
[----:B------:R-:W-:Y:S01]  /*c050*/  ULDC UR5, c[0x0][0x22c] ;  /* 0x00008b0000057ab9 */ /* 0x000fe20000000800 */
[----:B------:R-:W-:-:S03]  /*c060*/  IADD3 R28, P1, R36, R3, RZ ;  /* 0x00000003241c7210 */ /* 0x000fc60007f3e0ff */
[----:B------:R0:W-:Y:S01]  /*c070*/  @P4 STG.E.U8 desc[UR14][R22.64], R39 ;  /* 0x0000002716004986 */ /* 0x0001e2000c10110e */
[----:B------:R-:W-:Y:S01]  /*c080*/  ISETP.LT.AND P4, PT, R21, UR5, !P0 ;  /* 0x0000000515007c0c */ /* 0x000fe2000c781270 */
[----:B------:R-:W-:Y:S01]  /*c090*/  VIADD R21, R2, 0x21 ;  /* 0x0000002102157836 */ /* 0x000fe20000000000 */
[-C--:B------:R-:W-:Y:S01]  /*c0a0*/  LEA.HI.X.SX32 R29, R36, R0.reuse, 0x1, P1 ;  /* 0x00000000241d7211 */ /* 0x080fe200008f0eff */
[C---:B-1----:R-:W-:Y:S01]  /*c0b0*/  VIADD R34, R33.reuse, UR4 ;  /* 0x0000000421227c36 */ /* 0x042fe20008000000 */
[C---:B------:R-:W-:Y:S01]  /*c0c0*/  PRMT R37, R30.reuse, 0x7772, RZ ;  /* 0x000077721e257816 */ /* 0x040fe200000000ff */
[----:B------:R-:W-:Y:S01]  /*c0d0*/  ULDC UR5, c[0x0][0x22c] ;  /* 0x00008b0000057ab9 */ /* 0x000fe20000000800 */
[-C--:B------:R-:W-:Y:S02]  /*c0e0*/  IADD3 R32, P1, R33, R3.reuse, RZ ;  /* 0x0000000321207210 */ /* 0x080fe40007f3e0ff */
[----:B------:R-:W-:Y:S01]  /*c0f0*/  PRMT R35, R30, 0x7773, RZ ;  /* 0x000077731e237816 */ /* 0x000fe200000000ff */
[----:B------:R1:W-:Y:S01]  /*c100*/  @P6 STG.E.U8 desc[UR14][R28.64], R37 ;  /* 0x000000251c006986 */ /* 0x0003e2000c10110e */
[----:B------:R-:W-:Y:S01]  /*c110*/  ISETP.LT.AND P6, PT, R21, UR5, !P0 ;  /* 0x0000000515007c0c */ /* 0x000fe2000c7c1270 */
[----:B------:R-:W-:Y:S01]  /*c120*/  VIADD R21, R2, 0x22 ;  /* 0x0000002202157836 */ /* 0x000fe20000000000 */
[----:B------:R-:W-:Y:S01]  /*c130*/  LEA.HI.X.SX32 R33, R33, R0, 0x1, P1 ;  /* 0x0000000021217211 */ /* 0x000fe200008f0eff */
[C---:B------:R-:W-:Y:S01]  /*c140*/  VIADD R30, R34.reuse, UR4 ;  /* 0x00000004221e7c36 */ /* 0x040fe20008000000 */
[----:B0-----:R-:W-:Y:S01]  /*c150*/  IADD3 R22, P1, R34, R3, RZ ;  /* 0x0000000322167210 */ /* 0x001fe20007f3e0ff */
[----:B------:R-:W-:-:S02]  /*c160*/  ULDC UR5, c[0x0][0x22c] ;  /* 0x00008b0000057ab9 */ /* 0x000fc40000000800 */
        /* <DEDUP_REMOVED lines=12> */
[C---:B0-----:R-:W-:Y:S01]  /*c230*/  VIADD R32, R34.reuse, UR4 ;  /* 0x0000000422207c36 */ /* 0x041fe20008000000 */
        /* <DEDUP_REMOVED lines=9> */
[----:B-1----:R-:W-:-:S02]  /*c2d0*/  PRMT R37, R24, 0x7770, RZ ;  /* 0x0000777018257816 */ /* 0x002fc400000000ff */
        /* <DEDUP_REMOVED lines=109> */
[C---:B------:R-:W-:Y:S01]  /*c9b0*/  VIADD R30, R26.reuse, UR4 ;  /* 0x000000041a1e7c36 */ /* 0x040fe20008000000 */
[C---:B-1----:R-:W-:Y:S01]  /*c9c0*/  PRMT R33, R27.reuse, 0x7772, RZ ;  /* 0x000077721b217816 */ /* 0x042fe200000000ff */
        /* <DEDUP_REMOVED lines=78> */
[----:B------:R-:W-:Y:S01]  /*ceb0*/  ULDC UR5, c[0x0][0x22c] ;  /* 0x00008b0000057ab9 */ /* 0x000fe20000000800 */
[----:B-1----:R-:W-:Y:S02]  /*cec0*/  PRMT R33, R12, 0x7772, RZ ;  /* 0x000077720c217816 */ /* 0x002fe400000000ff */
[----:B------:R-:W-:-:S03]  /*ced0*/  IADD3 R22, P1, R29, R3, RZ ;  /* 0x000000031d167210 */ /* 0x000fc60007f3e0ff */
[----:B------:R1:W-:Y:S01]  /*cee0*/  @P2 STG.E.U8 desc[UR14][R24.64], R33 ;  /* 0x0000002118002986 */ /* 0x0003e2000c10110e */
[----:B------:R-:W-:Y:S01]  /*cef0*/  ISETP.LT.AND P2, PT, R21, UR5, !P0 ;  /* 0x0000000515007c0c */ /* 0x000fe2000c741270 */
[C---:B------:R-:W-:Y:S01]  /*cf00*/  VIADD R21, R29.reuse, UR4 ;  /* 0x000000041d157c36 */ /* 0x040fe20008000000 */
[-C--:B------:R-:W-:Y:S01]  /*cf10*/  LEA.HI.X.SX32 R23, R29, R0.reuse, 0x1, P1 ;  /* 0x000000001d177211 */ /* 0x080fe200008f0eff */
[----:B------:R-:W-:Y:S01]  /*cf20*/  ULDC UR5, c[0x0][0x22c] ;  /* 0x00008b0000057ab9 */ /* 0x000fe20000000800 */
[----:B0-----:R-:W-:Y:S01]  /*cf30*/  PRMT R31, R12, 0x7773, RZ ;  /* 0x000077730c1f7816 */ /* 0x001fe200000000ff */
[----:B------:R-:W-:Y:S01]  /*cf40*/  VIADD R12, R2, 0x3e ;  /* 0x0000003e020c7836 */ /* 0x000fe20000000000 */
[CC--:B------:R-:W-:Y:S01]  /*cf50*/  IADD3 R26, P1, R21.reuse, R3.reuse, RZ ;  /* 0x00000003151a7210 */ /* 0x0c0fe20007f3e0ff */
[----:B------:R-:W-:Y:S01]  /*cf60*/  VIADD R28, R21, UR4 ;  /* 0x00000004151c7c36 */ /* 0x000fe20008000000 */
[----:B------:R-:W-:Y:S01]  /*cf70*/  PRMT R29, R13, 0x7772, RZ ;  /* 0x000077720d1d7816 */ /* 0x000fe200000000ff */
[----:B------:R0:W-:Y:S01]  /*cf80*/  @P4 STG.E.U8 desc[UR14][R22.64], R31 ;  /* 0x0000001f16004986 */ /* 0x0001e2000c10110e */
[-C--:B------:R-:W-:Y:S01]  /*cf90*/  LEA.HI.X.SX32 R27, R21, R0.reuse, 0x1, P1 ;  /* 0x00000000151b7211 */ /* 0x080fe200008f0eff */
[----:B------:R-:W-:Y:S01]  /*cfa0*/  VIADD R21, R28, UR4 ;  /* 0x000000041c157c36 */ /* 0x000fe20008000000 */
[----:B------:R-:W-:Y:S01]  /*cfb0*/  ISETP.LT.AND P4, PT, R12, UR5, !P0 ;  /* 0x000000050c007c0c */ /* 0x000fe2000c781270 */
[----:B------:R-:W-:Y:S01]  /*cfc0*/  VIADD R12, R2, 0x3f ;  /* 0x0000003f020c7836 */ /* 0x000fe20000000000 */
[C---:B-1----:R-:W-:Y:S01]  /*cfd0*/  IADD3 R24, P1, R28.reuse, R3, RZ ;  /* 0x000000031c187210 */ /* 0x042fe20007f3e0ff */
[----:B------:R-:W-:Y:S01]  /*cfe0*/  ULDC UR5, c[0x0][0x22c] ;  /* 0x00008b0000057ab9 */ /* 0x000fe20000000800 */
[----:B------:R1:W-:Y:S02]  /*cff0*/  @P6 STG.E.U8 desc[UR14][R26.64], R29 ;  /* 0x0000001d1a006986 */ /* 0x0003e4000c10110e */
[----:B------:R-:W-:-:S02]  /*d000*/  LEA.HI.X.SX32 R25, R28, R0, 0x1, P1 ;  /* 0x000000001c197211 */ /* 0x000fc400008f0eff */
[----:B------:R-:W-:Y:S01]  /*d010*/  ISETP.LT.AND P6, PT, R12, UR5, !P0 ;  /* 0x000000050c007c0c */ /* 0x000fe2000c7c1270 */
[----:B------:R-:W-:Y:S01]  /*d020*/  ULDC UR5, c[0x0][0x22c] ;  /* 0x00008b0000057ab9 */ /* 0x000fe20000000800 */
[----:B0-----:R-:W-:Y:S01]  /*d030*/  PRMT R31, R13, 0x7773, RZ ;  /* 0x000077730d1f7816 */ /* 0x001fe200000000ff */
[C---:B------:R-:W-:Y:S01]  /*d040*/  VIADD R13, R2.reuse, 0x40 ;  /* 0x00000040020d7836 */ /* 0x040fe20000000000 */
[C---:B------:R-:W-:Y:S01]  /*d050*/  IADD3 R12, P1, R21.reuse, R3, RZ ;  /* 0x00000003150c7210 */ /* 0x040fe20007f3e0ff */
[----:B------:R-:W-:Y:S02]  /*d060*/  VIADD R23, R21, UR4 ;  /* 0x0000000415177c36 */ /* 0x000fe40008000000 */
[----:B------:R0:W-:Y:S01]  /*d070*/  @P5 STG.E.U8 desc[UR14][R24.64], R31 ;  /* 0x0000001f18005986 */ /* 0x0001e2000c10110e */
[----:B------:R-:W-:Y:S01]  /*d080*/  ISETP.LT.AND P5, PT, R13, UR5, !P0 ;  /* 0x000000050d007c0c */ /* 0x000fe2000c7a1270 */
[----:B------:R-:W-:Y:S01]  /*d090*/  ULDC UR5, c[0x0][0x22c] ;  /* 0x00008b0000057ab9 */ /* 0x000fe20000000800 */
[----:B------:R-:W-:Y:S01]  /*d0a0*/  LEA.HI.X.SX32 R13, R21, R0, 0x1, P1 ;  /* 0x00000000150d7211 */ /* 0x000fe200008f0eff */
[----:B------:R-:W-:Y:S01]  /*d0b0*/  VIADD R21, R2, 0x41 ;  /* 0x0000004102157836 */ /* 0x000fe20000000000 */
[----:B-1----:R-:W-:-:S02]  /*d0c0*/  PRMT R29, R14, 0x7772, RZ ;  /* 0x000077720e1d7816 */ /* 0x002fc400000000ff */
[-C--:B------:R-:W-:Y:S02]  /*d0d0*/  IADD3 R22, P1, R23, R3.reuse, RZ ;  /* 0x0000000317167210 */ /* 0x080fe40007f3e0ff */
[----:B------:R-:W-:Y:S01]  /*d0e0*/  PRMT R27, R14, 0x7773, RZ ;  /* 0x000077730e1b7816 */ /* 0x000fe200000000ff */
[----:B------:R1:W-:Y:S01]  /*d0f0*/  @P3 STG.E.U8 desc[UR14][R12.64], R29 ;  /* 0x0000001d0c003986 */ /* 0x0003e2000c10110e */
[----:B------:R-:W-:Y:S01]  /*d100*/  ISETP.LT.AND P3, PT, R21, UR5, !P0 ;  /* 0x0000000515007c0c */ /* 0x000fe2000c761270 */
[C---:B------:R-:W-:Y:S01]  /*d110*/  VIADD R21, R23.reuse, UR4 ;  /* 0x0000000417157c36 */ /* 0x040fe20008000000 */
[-C--:B------:R-:W-:Y:S01]  /*d120*/  LEA.HI.X.SX32 R23, R23, R0.reuse, 0x1, P1 ;  /* 0x0000000017177211 */ /* 0x080fe200008f0eff */
[----:B------:R-:W-:Y:S01]  /*d130*/  VIADD R14, R2, 0x42 ;  /* 0x00000042020e7836 */ /* 0x000fe20000000000 */
[----:B------:R-:W-:Y:S02]  /*d140*/  ULDC UR5, c[0x0][0x22c] ;  /* 0x00008b0000057ab9 */ /* 0x000fe40000000800 */
[CC--:B0-----:R-:W-:Y:S01]  /*d150*/  IADD3 R24, P1, R21.reuse, R3.reuse, RZ ;  /* 0x0000000315187210 */ /* 0x0c1fe20007f3e0ff */
[----:B------:R0:W-:Y:S01]  /*d160*/  @P2 STG.E.U8 desc[UR14][R22.64], R27 ;  /* 0x0000001b16002986 */ /* 0x0001e2000c10110e */
[----:B------:R-:W-:Y:S01]  /*d170*/  ISETP.LT.AND P2, PT, R14, UR5, !P0 ;  /* 0x000000050e007c0c */ /* 0x000fe2000c741270 */
[C---:B------:R-:W-:Y:S01]  /*d180*/  VIADD R14, R21.reuse, UR4 ;  /* 0x00000004150e7c36 */ /* 0x040fe20008000000 */
[----:B------:R-:W-:Y:S01]  /*d190*/  LEA.HI.X.SX32 R25, R21, R0, 0x1, P1 ;  /* 0x0000000015197211 */ /* 0x000fe200008f0eff */
[----:B-1----:R-:W-:Y:S01]  /*d1a0*/  VIADD R13, R2, 0x43 ;  /* 0x00000043020d7836 */ /* 0x002fe20000000000 */
[----:B------:R-:W-:Y:S01]  /*d1b0*/  PRMT R29, R15, 0x7772, RZ ;  /* 0x000077720f1d7816 */ /* 0x000fe200000000ff */
[----:B------:R-:W-:Y:S01]  /*d1c0*/  ULDC UR5, c[0x0][0x22c] ;  /* 0x00008b0000057ab9 */ /* 0x000fe20000000800 */
[C---:B------:R-:W-:Y:S01]  /*d1d0*/  IADD3 R12, P1, R14.reuse, R3, RZ ;  /* 0x000000030e0c7210 */ /* 0x040fe20007f3e0ff */
[----:B------:R-:W-:-:S02]  /*d1e0*/  VIADD R21, R14, UR4 ;  /* 0x000000040e157c36 */ /* 0x000fc40008000000 */
[----:B------:R3:W-:Y:S01]  /*d1f0*/  @P4 STG.E.U8 desc[UR14][R24.64], R29 ;  /* 0x0000001d18004986 */ /* 0x0007e2000c10110e */
[----:B------:R-:W-:Y:S01]  /*d200*/  ISETP.LT.AND P4, PT, R13, UR5, !P0 ;  /* 0x000000050d007c0c */ /* 0x000fe2000c781270 */
[----:B------:R-:W-:Y:S01]  /*d210*/  ULDC UR5, c[0x0][0x22c] ;  /* 0x00008b0000057ab9 */ /* 0x000fe20000000800 */
[----:B------:R-:W-:Y:S01]  /*d220*/  LEA.HI.X.SX32 R13, R14, R0, 0x1, P1 ;  /* 0x000000000e0d7211 */ /* 0x000fe200008f0eff */
[----:B0-----:R-:W-:Y:S01]  /*d230*/  VIADD R23, R21, UR4 ;  /* 0x0000000415177c36 */ /* 0x001fe20008000000 */
[----:B------:R-:W-:Y:S01]  /*d240*/  PRMT R27, R15, 0x7773, RZ ;  /* 0x000077730f1b7816 */ /* 0x000fe200000000ff */
[----:B------:R-:W-:Y:S01]  /*d250*/  VIADD R15, R2, 0x44 ;  /* 0x00000044020f7836 */ /* 0x000fe20000000000 */
[----:B------:R-:W-:-:S03]  /*d260*/  IADD3 R14, P1, R21, R3, RZ ;  /* 0x00000003150e7210 */ /* 0x000fc60007f3e0ff */
[----:B------:R0:W-:Y:S01]  /*d270*/  @P6 STG.E.U8 desc[UR14][R12.64], R27 ;  /* 0x0000001b0c006986 */ /* 0x0001e2000c10110e */
[----:B------:R-:W-:Y:S01]  /*d280*/  ISETP.LT.AND P6, PT, R15, UR5, !P0 ;  /* 0x000000050f007c0c */ /* 0x000fe2000c7c1270 */
[----:B------:R-:W-:Y:S01]  /*d290*/  ULDC UR5, c[0x0][0x22c] ;  /* 0x00008b0000057ab9 */ /* 0x000fe20000000800 */
[-C--:B------:R-:W-:Y:S01]  /*d2a0*/  LEA.HI.X.SX32 R15, R21, R0.reuse, 0x1, P1 ;  /* 0x00000000150f7211 */ /* 0x080fe200008f0eff */
[----:B------:R-:W-:Y:S01]  /*d2b0*/  VIADD R21, R2, 0x45 ;  /* 0x0000004502157836 */ /* 0x000fe20000000000 */
[C---:B---3--:R-:W-:Y:S02]  /*d2c0*/  PRMT R25, R8.reuse, 0x7770, RZ ;  /* 0x0000777008197816 */ /* 0x048fe400000000ff */
[-C--:B------:R-:W-:Y:S02]  /*d2d0*/  IADD3 R22, P1, R23, R3.reuse, RZ ;  /* 0x0000000317167210 */ /* 0x080fe40007f3e0ff */
[----:B------:R-:W-:Y:S01]  /*d2e0*/  PRMT R29, R8, 0x7771, RZ ;  /* 0x00007771081d7816 */ /* 0x000fe200000000ff */
[----:B------:R1:W-:Y:S01]  /*d2f0*/  @P5 STG.E.U8 desc[UR14][R14.64], R25 ;  /* 0x000000190e005986 */ /* 0x0003e2000c10110e */
[----:B------:R-:W-:Y:S01]  /*d300*/  ISETP.LT.AND P5, PT, R21, UR5, !P0 ;  /* 0x0000000515007c0c */ /* 0x000fe2000c7a1270 */
[C---:B------:R-:W-:Y:S01]  /*d310*/  VIADD R21, R23.reuse, UR4 ;  /* 0x0000000417157c36 */ /* 0x040fe20008000000 */
[-C--:B------:R-:W-:Y:S01]  /*d320*/  LEA.HI.X.SX32 R23, R23, R0.reuse, 0x1, P1 ;  /* 0x0000000017177211 */ /* 0x080fe200008f0eff */
[C---:B0-----:R-:W-:Y:S01]  /*d330*/  VIADD R13, R2.reuse, 0x46 ;  /* 0x00000046020d7836 */ /* 0x041fe20000000000 */
[----:B------:R-:W-:Y:S01]  /*d340*/  ULDC UR5, c[0x0][0x22c] ;  /* 0x00008b0000057ab9 */ /* 0x000fe20000000800 */
[C---:B------:R-:W-:Y:S01]  /*d350*/  VIADD R24, R21.reuse, UR4 ;  /* 0x0000000415187c36 */ /* 0x040fe20008000000 */
[-C--:B------:R-:W-:Y:S01]  /*d360*/  IADD3 R12, P1, R21, R3.reuse, RZ ;  /* 0x00000003150c7210 */ /* 0x080fe20007f3e0ff */
[----:B------:R0:W-:Y:S01]  /*d370*/  @P3 STG.E.U8 desc[UR14][R22.64], R29 ;  /* 0x0000001d16003986 */ /* 0x0001e2000c10110e */
[----:B------:R-:W-:Y:S01]  /*d380*/  ISETP.LT.AND P3, PT, R13, UR5, !P0 ;  /* 0x000000050d007c0c */ /* 0x000fe2000c761270 */
[----:B------:R-:W-:Y:S01]  /*d390*/  ULDC UR5, c[0x0][0x22c] ;  /* 0x00008b0000057ab9 */ /* 0x000fe20000000800 */
[----:B------:R-:W-:Y:S01]  /*d3a0*/  LEA.HI.X.SX32 R13, R21, R0, 0x1, P1 ;  /* 0x00000000150d7211 */ /* 0x000fe200008f0eff */
[----:B-1----:R-:W-:Y:S01]  /*d3b0*/  VIADD R15, R2, 0x47 ;  /* 0x00000047020f7836 */ /* 0x002fe20000000000 */
[----:B------:R-:W-:Y:S01]  /*d3c0*/  PRMT R27, R9, 0x7770, RZ ;  /* 0x00007770091b7816 */ /* 0x000fe200000000ff */
[C---:B------:R-:W-:Y:S01]  /*d3d0*/  VIADD R25, R24.reuse, UR4 ;  /* 0x0000000418197c36 */ /* 0x040fe20008000000 */
[----:B------:R-:W-:Y:S01]  /*d3e0*/  IADD3 R14, P1, R24, R3, RZ ;  /* 0x00000003180e7210 */ /* 0x000fe20007f3e0ff */
[----:B------:R-:W-:-:S02]  /*d3f0*/  VIADD R21, R2, 0x48 ;  /* 0x0000004802157836 */ /* 0x000fc40000000000 */
[----:B------:R1:W-:Y:S01]  /*d400*/  @P2 STG.E.U8 desc[UR14][R12.64], R27 ;  /* 0x0000001b0c002986 */ /* 0x0003e2000c10110e */
[----:B------:R-:W-:Y:S01]  /*d410*/  ISETP.LT.AND P2, PT, R15, UR5, !P0 ;  /* 0x000000050f007c0c */ /* 0x000fe2000c741270 */
[----:B------:R-:W-:Y:S01]  /*d420*/  ULDC UR5, c[0x0][0x22c] ;  /* 0x00008b0000057ab9 */ /* 0x000fe20000000800 */
[----:B------:R-:W-:Y:S02]  /*d430*/  LEA.HI.X.SX32 R15, R24, R0, 0x1, P1 ;  /* 0x00000000180f7211 */ /* 0x000fe400008f0eff */
[----:B0-----:R-:W-:Y:S02]  /*d440*/  PRMT R29, R9, 0x7771, RZ ;  /* 0x00007771091d7816 */ /* 0x001fe400000000ff */
[----:B------:R-:W-:-:S03]  /*d450*/  IADD3 R22, P1, R25, R3, RZ ;  /* 0x0000000319167210 */ /* 0x000fc60007f3e0ff */
[----:B------:R0:W-:Y:S01]  /*d460*/  @P4 STG.E.U8 desc[UR14][R14.64], R29 ;  /* 0x0000001d0e004986 */ /* 0x0001e2000c10110e */
[----:B------:R-:W-:Y:S01]  /*d470*/  ISETP.LT.AND P4, PT, R21, UR5, !P0 ;  /* 0x0000000515007c0c */ /* 0x000fe2000c781270 */
[C---:B------:R-:W-:Y:S01]  /*d480*/  VIADD R21, R25.reuse, UR4 ;  /* 0x0000000419157c36 */ /* 0x040fe20008000000 */
[-C--:B------:R-:W-:Y:S01]  /*d490*/  LEA.HI.X.SX32 R23, R25, R0.reuse, 0x1, P1 ;  /* 0x0000000019177211 */ /* 0x080fe200008f0eff */
[----:B-1----:R-:W-:Y:S01]  /*d4a0*/  VIADD R13, R2, 0x49 ;  /* 0x00000049020d7836 */ /* 0x002fe20000000000 */
[----:B------:R-:W-:Y:S01]  /*d4b0*/  PRMT R27, R10, 0x7770, RZ ;  /* 0x000077700a1b7816 */ /* 0x000fe200000000ff */
[----:B------:R-:W-:Y:S01]  /*d4c0*/  ULDC UR5, c[0x0][0x22c] ;  /* 0x00008b0000057ab9 */ /* 0x000fe20000000800 */
[CC--:B------:R-:W-:Y:S01]  /*d4d0*/  IADD3 R12, P1, R21.reuse, R3.reuse, RZ ;  /* 0x00000003150c7210 */ /* 0x0c0fe20007f3e0ff */
[----:B------:R-:W-:Y:S02]  /*d4e0*/  VIADD R24, R21, UR4 ;  /* 0x0000000415187c36 */ /* 0x000fe40008000000 */
[----:B------:R1:W-:Y:S01]  /*d4f0*/  @P6 STG.E.U8 desc[UR14][R22.64], R27 ;  /* 0x0000001b16006986 */ /* 0x0003e2000c10110e */
[----:B------:R-:W-:Y:S01]  /*d500*/  ISETP.LT.AND P6, PT, R13, UR5, !P0 ;  /* 0x000000050d007c0c */ /* 0x000fe2000c7c1270 */
[----:B0-----:R-:W-:Y:S01]  /*d510*/  VIADD R15, R2, 0x4a ;  /* 0x0000004a020f7836 */ /* 0x001fe20000000000 */
[----:B------:R-:W-:Y:S01]  /*d520*/  LEA.HI.X.SX32 R13, R21, R0, 0x1, P1 ;  /* 0x00000000150d7211 */ /* 0x000fe200008f0eff */
[----:B------:R-:W-:Y:S01]  /*d530*/  ULDC UR5, c[0x0][0x22c] ;  /* 0x00008b0000057ab9 */ /* 0x000fe20000000800 */
        /* <DEDUP_REMOVED lines=8> */
[----:B-1----:R-:W-:Y:S02]  /*d5c0*/  PRMT R27, R11, 0x7770, RZ ;  /* 0x000077700b1b7816 */ /* 0x002fe400000000ff */
[----:B------:R-:W-:-:S03]  /*d5d0*/  IADD3 R22, P1, R25, R3, RZ ;  /* 0x0000000319167210 */ /* 0x000fc60007f3e0ff */
[----:B------:R1:W-:Y:S01]  /*d5e0*/  @P3 STG.E.U8 desc[UR14][R14.64], R27 ;  /* 0x0000001b0e003986 */ /* 0x0003e2000c10110e */
[----:B------:R-:W-:Y:S01]  /*d5f0*/  ISETP.LT.AND P3, PT, R21, UR5, !P0 ;  /* 0x0000000515007c0c */ /* 0x000fe2000c761270 */
[C---:B------:R-:W-:Y:S01]  /*d600*/  VIADD R21, R25.reuse, UR4 ;  /* 0x0000000419157c36 */ /* 0x040fe20008000000 */
[-C--:B------:R-:W-:Y:S01]  /*d610*/  LEA.HI.X.SX32 R23, R25, R0.reuse, 0x1, P1 ;  /* 0x0000000019177211 */ /* 0x080fe200008f0eff */
[C---:B0-----:R-:W-:Y:S01]  /*d620*/  VIADD R13, R2.reuse, 0x4c ;  /* 0x0000004c020d7836 */ /* 0x041fe20000000000 */
[----:B------:R-:W-:Y:S01]  /*d630*/  PRMT R25, R11, 0x7771, RZ ;  /* 0x000077710b197816 */ /* 0x000fe200000000ff */
[----:B------:R-:W-:Y:S01]  /*d640*/  ULDC UR5, c[0x0][0x22c] ;  /* 0x00008b0000057ab9 */ /* 0x000fe20000000800 */
[CC--:B------:R-:W-:Y:S01]  /*d650*/  IADD3 R12, P1, R21.reuse, R3.reuse, RZ ;  /* 0x00000003150c7210 */ /* 0x0c0fe20007f3e0ff */
[----:B------:R-:W-:Y:S02]  /*d660*/  VIADD R24, R21, UR4 ;  /* 0x0000000415187c36 */ /* 0x000fe40008000000 */
[----:B------:R0:W-:Y:S01]  /*d670*/  @P2 STG.E.U8 desc[UR14][R22.64], R25 ;  /* 0x0000001916002986 */ /* 0x0001e2000c10110e */
[----:B------:R-:W-:Y:S01]  /*d680*/  ISETP.LT.AND P2, PT, R13, UR5, !P0 ;  /* 0x000000050d007c0c */ /* 0x000fe2000c741270 */
[----:B-1----:R-:W-:Y:S01]  /*d690*/  VIADD R15, R2, 0x4d ;  /* 0x0000004d020f7836 */ /* 0x002fe20000000000 */
[----:B------:R-:W-:Y:S01]  /*d6a0*/  LEA.HI.X.SX32 R13, R21, R0, 0x1, P1 ;  /* 0x00000000150d7211 */ /* 0x000fe200008f0eff */
[----:B------:R-:W-:Y:S01]  /*d6b0*/  VIADD R21, R24, UR4 ;  /* 0x0000000418157c36 */ /* 0x000fe20008000000 */
[----:B------:R-:W-:Y:S01]  /*d6c0*/  PRMT R27, R8, 0x7772, RZ ;  /* 0x00007772081b7816 */ /* 0x000fe200000000ff */
[----:B------:R-:W-:Y:S01]  /*d6d0*/  ULDC UR5, c[0x0][0x22c] ;  /* 0x00008b0000057ab9 */ /* 0x000fe20000000800 */
[----:B------:R-:W-:-:S03]  /*d6e0*/  IADD3 R14, P1, R24, R3, RZ ;  /* 0x00000003180e7210 */ /* 0x000fc60007f3e0ff */
[----:B------:R1:W-:Y:S01]  /*d6f0*/  @P4 STG.E.U8 desc[UR14][R12.64], R27 ;  /* 0x0000001b0c004986 */ /* 0x0003e2000c10110e */
[----:B------:R-:W-:Y:S01]  /*d700*/  ISETP.LT.AND P4, PT, R15, UR5, !P0 ;  /* 0x000000050f007c0c */ /* 0x000fe2000c781270 */
[----:B------:R-:W-:Y:S01]  /*d710*/  ULDC UR5, c[0x0][0x22c] ;  /* 0x00008b0000057ab9 */ /* 0x000fe20000000800 */
[----:B------:R-:W-:Y:S01]  /*d720*/  LEA.HI.X.SX32 R15, R24, R0, 0x1, P1 ;  /* 0x00000000180f7211 */ /* 0x000fe200008f0eff */
[C---:B------:R-:W-:Y:S01]  /*d730*/  VIADD R24, R21.reuse, UR4 ;  /* 0x0000000415187c36 */ /* 0x040fe20008000000 */
[----:B0-----:R-:W-:Y:S01]  /*d740*/  PRMT R25, R8, 0x7773, RZ ;  /* 0x0000777308197816 */ /* 0x001fe200000000ff */
[----:B------:R-:W-:Y:S01]  /*d750*/  VIADD R8, R2, 0x4e ;  /* 0x0000004e02087836 */ /* 0x000fe20000000000 */
[----:B------:R-:W-:-:S03]  /*d760*/  IADD3 R22, P1, R21, R3, RZ ;  /* 0x0000000315167210 */ /* 0x000fc60007f3e0ff */
[----:B------:R0:W-:Y:S01]  /*d770*/  @P6 STG.E.U8 desc[UR14][R14.64], R25 ;  /* 0x000000190e006986 */ /* 0x0001e2000c10110e */
[----:B------:R-:W-:Y:S01]  /*d780*/  LEA.HI.X.SX32 R23, R21, R0, 0x1, P1 ;  /* 0x0000000015177211 */ /* 0x000fe200008f0eff */
[----:B------:R-:W-:Y:S01]  /*d790*/  VIADD R21, R24, UR4 ;  /* 0x0000000418157c36 */ /* 0x000fe20008000000 */
[----:B------:R-:W-:Y:S01]  /*d7a0*/  ISETP.LT.AND P6, PT, R8, UR5, !P0 ;  /* 0x0000000508007c0c */ /* 0x000fe2000c7c1270 */
[----:B------:R-:W-:Y:S01]  /*d7b0*/  VIADD R8, R2, 0x4f ;  /* 0x0000004f02087836 */ /* 0x000fe20000000000 */
[----:B-1----:R-:W-:Y:S01]  /*d7c0*/  PRMT R27, R9, 0x7772, RZ ;  /* 0x00007772091b7816 */ /* 0x002fe200000000ff */
[----:B------:R-:W-:Y:S01]  /*d7d0*/  ULDC UR5, c[0x0][0x22c] ;  /* 0x00008b0000057ab9 */ /* 0x000fe20000000800 */
[----:B------:R-:W-:-:S03]  /*d7e0*/  IADD3 R12, P1, R24, R3, RZ ;  /* 0x00000003180c7210 */ /* 0x000fc60007f3e0ff */
[----:B------:R1:W-:Y:S01]  /*d7f0*/  @P5 STG.E.U8 desc[UR14][R22.64], R27 ;  /* 0x0000001b16005986 */ /* 0x0003e2000c10110e */
[-C--:B------:R-:W-:Y:S01]  /*d800*/  LEA.HI.X.SX32 R13, R24, R0.reuse, 0x1, P1 ;  /* 0x00000000180d7211 */ /* 0x080fe200008f0eff */
[----:B------:R-:W-:Y:S01]  /*d810*/  VIADD R24, R21, UR4 ;  /* 0x0000000415187c36 */ /* 0x000fe20008000000 */
[----:B0-----:R-:W-:Y:S01]  /*d820*/  PRMT R25, R9, 0x7773, RZ ;  /* 0x0000777309197816 */ /* 0x001fe200000000ff */
[----:B------:R-:W-:Y:S01]  /*d830*/  VIADD R9, R2, 0x50 ;  /* 0x0000005002097836 */ /* 0x000fe20000000000 */
[----:B------:R-:W-:Y:S01]  /*d840*/  ISETP.LT.AND P5, PT, R8, UR5, !P0 ;  /* 0x0000000508007c0c */ /* 0x000fe2000c7a1270 */
[----:B------:R-:W-:Y:S01]  /*d850*/  ULDC UR5, c[0x0][0x22c] ;  /* 0x00008b0000057ab9 */ /* 0x000fe20000000800 */
[-C--:B------:R-:W-:Y:S01]  /*d860*/  IADD3 R8, P1, R21, R3.reuse, RZ ;  /* 0x0000000315087210 */ /* 0x080fe20007f3e0ff */
[----:B------:R0:W-:Y:S01]  /*d870*/  @P3 STG.E.U8 desc[UR14][R12.64], R25 ;  /* 0x000000190c003986 */ /* 0x0001e2000c10110e */
[----:B------:R-:W-:Y:S01]  /*d880*/  ISETP.LT.AND P3, PT, R9, UR5, !P0 ;  /* 0x0000000509007c0c */ /* 0x000fe2000c761270 */
[----:B------:R-:W-:Y:S01]  /*d890*/  VIADD R15, R2, 0x51 ;  /* 0x00000051020f7836 */ /* 0x000fe20000000000 */
[----:B------:R-:W-:Y:S01]  /*d8a0*/  LEA.HI.X.SX32 R9, R21, R0, 0x1, P1 ;  /* 0x0000000015097211 */ /* 0x000fe200008f0eff */
[----:B------:R-:W-:Y:S01]  /*d8b0*/  ULDC UR5, c[0x0][0x22c] ;  /* 0x00008b0000057ab9 */ /* 0x000fe20000000800 */
[----:B-1----:R-:W-:Y:S01]  /*d8c0*/  PRMT R23, R10, 0x7772, RZ ;  /* 0x000077720a177816 */ /* 0x002fe200000000ff */
[----:B------:R-:W-:Y:S01]  /*d8d0*/  VIADD R21, R2, 0x52 ;  /* 0x0000005202157836 */ /* 0x000fe20000000000 */
[----:B------:R-:W-:-:S02]  /*d8e0*/  IADD3 R14, P1, R24, R3, RZ ;  /* 0x00000003180e7210 */ /* 0x000fc40007f3e0ff */
[----:B------:R-:W-:Y:S01]  /*d8f0*/  PRMT R27, R10, 0x7773, RZ ;  /* 0x000077730a1b7816 */ /* 0x000fe200000000ff */
[----:B------:R1:W-:Y:S01]  /*d900*/  @P2 STG.E.U8 desc[UR14][R8.64], R23 ;  /* 0x0000001708002986 */ /* 0x0003e2000c10110e */
[----:B------:R-:W-:Y:S01]  /*d910*/  ISETP.LT.AND P2, PT, R15, UR5, !P0 ;  /* 0x000000050f007c0c */ /* 0x000fe2000c741270 */
[----:B------:R-:W-:Y:S01]  /*d920*/  ULDC UR5, c[0x0][0x22c] ;  /* 0x00008b0000057ab9 */ /* 0x000fe20000000800 */
[C---:B------:R-:W-:Y:S01]  /*d930*/  LEA.HI.X.SX32 R15, R24.reuse, R0, 0x1, P1 ;  /* 0x00000000180f7211 */ /* 0x040fe200008f0eff */
[----:B------:R-:W-:Y:S01]  /*d940*/  VIADD R24, R24, UR4 ;  /* 0x0000000418187c36 */ /* 0x000fe20008000000 */
[----:B0-----:R-:W-:Y:S01]  /*d950*/  PRMT R25, R11, 0x7772, RZ ;  /* 0x000077720b197816 */ /* 0x001fe200000000ff */
[----:B------:R-:W-:Y:S01]  /*d960*/  VIADD R12, R2, 0x53 ;  /* 0x00000053020c7836 */ /* 0x000fe20000000000 */
[----:B------:R-:W-:Y:S01]  /*d970*/  ISETP.LT.AND P1, PT, R21, UR5, !P0 ;  /* 0x0000000515007c0c */ /* 0x000fe2000c721270 */
[----:B------:R0:W-:Y:S01]  /*d980*/  @P4 STG.E.U8 desc[UR14][R14.64], R27 ;  /* 0x0000001b0e004986 */ /* 0x0001e2000c10110e */
[C---:B------:R-:W-:Y:S01]  /*d990*/  IADD3 R10, P4, R24.reuse, R3, RZ ;  /* 0x00000003180a7210 */ /* 0x040fe20007f9e0ff */
[----:B------:R-:W-:Y:S01]  /*d9a0*/  VIADD R13, R24, UR4 ;  /* 0x00000004180d7c36 */ /* 0x000fe20008000000 */
[----:B------:R-:W-:Y:S01]  /*d9b0*/  ULDC UR5, c[0x0][0x22c] ;  /* 0x00008b0000057ab9 */ /* 0x000fe20000000800 */
[----:B-1----:R-:W-:-:S02]  /*d9c0*/  PRMT R23, R11, 0x7773, RZ ;  /* 0x000077730b177816 */ /* 0x002fc400000000ff */
[-C--:B------:R-:W-:Y:S01]  /*d9d0*/  LEA.HI.X.SX32 R11, R24, R0.reuse, 0x1, P4 ;  /* 0x00000000180b7211 */ /* 0x080fe200020f0eff */
[C---:B------:R-:W-:Y:S01]  /*d9e0*/  VIADD R21, R13.reuse, UR4 ;  /* 0x000000040d157c36 */ /* 0x040fe20008000000 */
[CC--:B------:R-:W-:Y:S01]  /*d9f0*/  IADD3 R8, P4, R13.reuse, R3.reuse, RZ ;  /* 0x000000030d087210 */ /* 0x0c0fe20007f9e0ff */
[----:B------:R-:W-:Y:S02]  /*da00*/  ULDC UR4, c[0x0][0x248] ;  /* 0x0000920000047ab9 */ /* 0x000fe40000000800 */
[----:B------:R1:W-:Y:S01]  /*da10*/  @P6 STG.E.U8 desc[UR14][R10.64], R25 ;  /* 0x000000190a006986 */ /* 0x0003e2000c10110e */
[----:B------:R-:W-:Y:S01]  /*da20*/  LEA.HI.X.SX32 R9, R13, R0, 0x1, P4 ;  /* 0x000000000d097211 */ /* 0x000fe200020f0eff */
[----:B0-----:R-:W-:Y:S01]  /*da30*/  VIADD R14, R2, 0x54 ;  /* 0x00000054020e7836 */ /* 0x001fe20000000000 */
[----:B------:R-:W-:Y:S01]  /*da40*/  ISETP.LT.AND P4, PT, R12, UR5, !P0 ;  /* 0x000000050c007c0c */ /* 0x000fe2000c781270 */
[----:B------:R-:W-:Y:S01]  /*da50*/  ULDC UR5, c[0x0][0x22c] ;  /* 0x00008b0000057ab9 */ /* 0x000fe20000000800 */
[----:B------:R-:W-:Y:S01]  /*da60*/  IADD3 R12, P6, R21, R3, RZ ;  /* 0x00000003150c7210 */ /* 0x000fe20007fde0ff */
[----:B------:R0:W-:Y:S01]  /*da70*/  @P5 STG.E.U8 desc[UR14][R8.64], R23 ;  /* 0x0000001708005986 */ /* 0x0001e2000c10110e */
[----:B----4-:R-:W-:-:S02]  /*da80*/  PRMT R27, R16, 0x7770, RZ ;  /* 0x00007770101b7816 */ /* 0x010fc400000000ff */
[CC--:B------:R-:W-:Y:S01]  /*da90*/  LEA.HI.X.SX32 R13, R21.reuse, R0.reuse, 0x1, P6 ;  /* 0x00000000150d7211 */ /* 0x0c0fe200030f0eff */
[----:B------:R-:W-:Y:S01]  /*daa0*/  VIADD R21, R21, UR4 ;  /* 0x0000000415157c36 */ /* 0x000fe20008000000 */
[----:B------:R-:W-:Y:S01]  /*dab0*/  ULDC UR4, c[0x0][0x248] ;  /* 0x0000920000047ab9 */ /* 0x000fe20000000800 */
[----:B------:R-:W-:Y:S01]  /*dac0*/  ISETP.LT.AND P6, PT, R14, UR5, !P0 ;  /* 0x000000050e007c0c */ /* 0x000fe2000c7c1270 */
[----:B-1----:R-:W-:Y:S01]  /*dad0*/  VIADD R10, R2, 0x55 ;  /* 0x00000055020a7836 */ /* 0x002fe20000000000 */
[----:B------:R1:W-:Y:S01]  /*dae0*/  @P3 STG.E.U8 desc[UR14][R12.64], R27 ;  /* 0x0000001b0c003986 */ /* 0x0003e2000c10110e */
[C---:B------:R-:W-:Y:S01]  /*daf0*/  VIADD R14, R21.reuse, UR4 ;  /* 0x00000004150e7c36 */ /* 0x040fe20008000000 */
[----:B------:R-:W-:Y:S01]  /*db00*/  PRMT R15, R16, 0x7771, RZ ;  /* 0x00007771100f7816 */ /* 0x000fe200000000ff */
[----:B------:R-:W-:Y:S01]  /*db10*/  ULDC UR5, c[0x0][0x22c] ;  /* 0x00008b0000057ab9 */ /* 0x000fe20000000800 */
[CC--:B0-----:R-:W-:Y:S01]  /*db20*/  IADD3 R8, P3, R21.reuse, R3.reuse, RZ ;  /* 0x0000000315087210 */ /* 0x0c1fe20007f7e0ff */
[----:B------:R-:W-:Y:S01]  /*db30*/  VIADD R11, R2, 0x56 ;  /* 0x00000056020b7836 */ /* 0x000fe20000000000 */
[----:B------:R-:W-:Y:S01]  /*db40*/  ISETP.LT.AND P5, PT, R10, UR5, !P0 ;  /* 0x000000050a007c0c */ /* 0x000fe2000c7a1270 */
[----:B------:R-:W-:Y:S01]  /*db50*/  ULDC UR4, c[0x0][0x22c] ;  /* 0x00008b0000047ab9 */ /* 0x000fe20000000800 */
[----:B------:R-:W-:Y:S01]  /*db60*/  LEA.HI.X.SX32 R9, R21, R0, 0x1, P3 ;  /* 0x0000000015097211 */ /* 0x000fe200018f0eff */
[----:B------:R-:W-:Y:S01]  /*db70*/  ULDC UR5, c[0x0][0x22c] ;  /* 0x00008b0000057ab9 */ /* 0x000fe20000000800 */
[----:B------:R-:W-:-:S02]  /*db80*/  IADD3 R10, P3, R14, R3, RZ ;  /* 0x000000030e0a7210 */ /* 0x000fc40007f7e0ff */
[----:B------:R-:W-:Y:S01]  /*db90*/  PRMT R21, R17, 0x7770, RZ ;  /* 0x0000777011157816 */ /* 0x000fe200000000ff */
[----:B------:R0:W-:Y:S01]  /*dba0*/  @P2 STG.E.U8 desc[UR14][R8.64], R15 ;  /* 0x0000000f08002986 */ /* 0x0001e2000c10110e */
[----:B------:R-:W-:Y:S01]  /*dbb0*/  ISETP.LT.AND P2, PT, R11, UR4, !P0 ;  /* 0x000000040b007c0c */ /* 0x000fe2000c741270 */
[----:B------:R-:W-:Y:S01]  /*dbc0*/  ULDC UR4, c[0x0][0x248] ;  /* 0x0000920000047ab9 */ /* 0x000fe20000000800 */
[C---:B------:R-:W-:Y:S01]  /*dbd0*/  LEA.HI.X.SX32 R11, R14.reuse, R0, 0x1, P3 ;  /* 0x000000000e0b7211 */ /* 0x040fe200018f0eff */
[----:B------:R-:W-:Y:S01]  /*dbe0*/  VIADD R14, R14, UR4 ;  /* 0x000000040e0e7c36 */ /* 0x000fe20008000000 */
[----:B------:R-:W-:Y:S01]  /*dbf0*/  ULDC UR4, c[0x0][0x22c] ;  /* 0x00008b0000047ab9 */ /* 0x000fe20000000800 */
[----:B-1----:R-:W-:Y:S01]  /*dc00*/  VIADD R13, R2, 0x57 ;  /* 0x00000057020d7836 */ /* 0x002fe20000000000 */
[----:B------:R-:W-:Y:S01]  /*dc10*/  PRMT R25, R18, 0x7770, RZ ;  /* 0x0000777012197816 */ /* 0x000fe200000000ff */
[----:B------:R1:W-:Y:S01]  /*dc20*/  @P1 STG.E.U8 desc[UR14][R10.64], R21 ;  /* 0x000000150a001986 */ /* 0x0003e2000c10110e */
[----:B------:R-:W-:-:S02]  /*dc30*/  IADD3 R12, P1, R14, R3, RZ ;  /* 0x000000030e0c7210 */ /* 0x000fc40007f3e0ff */
[----:B------:R-:W-:Y:S01]  /*dc40*/  ISETP.LT.AND P3, PT, R13, UR4, !P0 ;  /* 0x000000040d007c0c */ /* 0x000fe2000c761270 */
[----:B------:R-:W-:Y:S01]  /*dc50*/  ULDC UR4, c[0x0][0x248] ;  /* 0x0000920000047ab9 */ /* 0x000fe20000000800 */
[----:B0-----:R-:W-:Y:S01]  /*dc60*/  VIADD R8, R2, 0x58 ;  /* 0x0000005802087836 */ /* 0x001fe20000000000 */
[C---:B------:R-:W-:Y:S01]  /*dc70*/  LEA.HI.X.SX32 R13, R14.reuse, R0, 0x1, P1 ;  /* 0x000000000e0d7211 */ /* 0x040fe200008f0eff */
[----:B------:R-:W-:Y:S01]  /*dc80*/  VIADD R9, R14, UR4 ;  /* 0x000000040e097c36 */ /* 0x000fe20008000000 */
[----:B------:R-:W-:Y:S01]  /*dc90*/  PRMT R15, R17, 0x7771, RZ ;  /* 0x00007771110f7816 */ /* 0x000fe200000000ff */
[----:B------:R-:W-:Y:S01]  /*dca0*/  ULDC UR4, c[0x0][0x248] ;  /* 0x0000920000047ab9 */ /* 0x000fe20000000800 */
[----:B------:R-:W-:Y:S01]  /*dcb0*/  ISETP.LT.AND P1, PT, R8, UR5, !P0 ;  /* 0x0000000508007c0c */ /* 0x000fe2000c721270 */
[----:B------:R-:W-:Y:S01]  /*dcc0*/  ULDC UR5, c[0x0][0x248] ;  /* 0x0000920000057ab9 */ /* 0x000fe20000000800 */
[C---:B-1----:R-:W-:Y:S01]  /*dcd0*/  VIADD R11, R9.reuse, UR4 ;  /* 0x00000004090b7c36 */ /* 0x042fe20008000000 */
[----:B------:R0:W-:Y:S01]  /*dce0*/  @P4 STG.E.U8 desc[UR14][R12.64], R15 ;  /* 0x0000000f0c004986 */ /* 0x0001e2000c10110e */
[----:B------:R-:W-:Y:S01]  /*dcf0*/  IADD3 R8, P4, R9, R3, RZ ;  /* 0x0000000309087210 */ /* 0x000fe20007f9e0ff */
[----:B------:R-:W-:Y:S01]  /*dd00*/  VIADD R14, R2, 0x59 ;  /* 0x00000059020e7836 */ /* 0x000fe20000000000 */
[----:B------:R-:W-:Y:S01]  /*dd10*/  ULDC UR4, c[0x0][0x22c] ;  /* 0x00008b0000047ab9 */ /* 0x000fe20000000800 */
[----:B------:R-:W-:-:S02]  /*dd20*/  PRMT R23, R18, 0x7771, RZ ;  /* 0x0000777112177816 */ /* 0x000fc400000000ff */
[-C--:B------:R-:W-:Y:S02]  /*dd30*/  LEA.HI.X.SX32 R9, R9, R0.reuse, 0x1, P4 ;  /* 0x0000000009097211 */ /* 0x080fe400020f0eff */
[-C--:B------:R-:W-:Y:S02]  /*dd40*/  IADD3 R10, P4, R11, R3.reuse, RZ ;  /* 0x000000030b0a7210 */ /* 0x080fe40007f9e0ff */
[----:B------:R-:W-:Y:S01]  /*dd50*/  PRMT R21, R19, 0x7770, RZ ;  /* 0x0000777013157816 */ /* 0x000fe200000000ff */
[----:B------:R1:W-:Y:S01]  /*dd60*/  @P6 STG.E.U8 desc[UR14][R8.64], R25 ;  /* 0x0000001908006986 */ /* 0x0003e2000c10110e */
[C---:B0-----:R-:W-:Y:S01]  /*dd70*/  VIADD R15, R11.reuse, UR5 ;  /* 0x000000050b0f7c36 */ /* 0x041fe20008000000 */
[-C--:B------:R-:W-:Y:S01]  /*dd80*/  LEA.HI.X.SX32 R11, R11, R0.reuse, 0x1, P4 ;  /* 0x000000000b0b7211 */ /* 0x080fe200020f0eff */
[----:B------:R-:W-:Y:S01]  /*dd90*/  ULDC UR5, c[0x0][0x22c] ;  /* 0x00008b0000057ab9 */ /* 0x000fe20000000800 */
[----:B------:R-:W-:Y:S01]  /*dda0*/  ISETP.LT.AND P4, PT, R14, UR4, !P0 ;  /* 0x000000040e007c0c */ /* 0x000fe2000c781270 */
[----:B------:R-:W-:Y:S01]  /*ddb0*/  ULDC UR4, c[0x0][0x248] ;  /* 0x0000920000047ab9 */ /* 0x000fe20000000800 */
[CC--:B------:R-:W-:Y:S01]  /*ddc0*/  IADD3 R12, P6, R15.reuse, R3.reuse, RZ ;  /* 0x000000030f0c7210 */ /* 0x0c0fe20007fde0ff */
[----:B------:R-:W-:Y:S01]  /*ddd0*/  VIADD R14, R2, 0x5a ;  /* 0x0000005a020e7836 */ /* 0x000fe20000000000 */
[----:B------:R0:W-:Y:S02]  /*dde0*/  @P5 STG.E.U8 desc[UR14][R10.64], R23 ;  /* 0x000000170a005986 */ /* 0x0001e4000c10110e */
[CC--:B------:R-:W-:Y:S01]  /*ddf0*/  LEA.HI.X.SX32 R13, R15.reuse, R0.reuse, 0x1, P6 ;  /* 0x000000000f0d7211 */ /* 0x0c0fe200030f0eff */
[----:B------:R-:W-:Y:S01]  /*de00*/  VIADD R15, R15, UR4 ;  /* 0x000000040f0f7c36 */ /* 0x000fe20008000000 */
[----:B------:R-:W-:Y:S01]  /*de10*/  ISETP.LT.AND P6, PT, R14, UR5, !P0 ;  /* 0x000000050e007c0c */ /* 0x000fe2000c7c1270 */
[C---:B-1----:R-:W-:Y:S01]  /*de20*/  VIADD R9, R2.reuse, 0x5b ;  /* 0x0000005b02097836 */ /* 0x042fe20000000000 */
[----:B------:R-:W-:Y:S01]  /*de30*/  ULDC UR5, c[0x0][0x22c] ;  /* 0x00008b0000057ab9 */ /* 0x000fe20000000800 */
[----:B------:R1:W-:Y:S01]  /*de40*/  @P2 STG.E.U8 desc[UR14][R12.64], R21 ;  /* 0x000000150c002986 */ /* 0x0003e2000c10110e */
[-C--:B------:R-:W-:Y:S01]  /*de50*/  IADD3 R8, P2, R15, R3.reuse, RZ ;  /* 0x000000030f087210 */ /* 0x080fe20007f5e0ff */
[----:B------:R-:W-:Y:S01]  /*de60*/  ULDC UR4, c[0x0][0x248] ;  /* 0x0000920000047ab9 */ /* 0x000fe20000000800 */
[----:B------:R-:W-:Y:S01]  /*de70*/  ISETP.LT.AND P5, PT, R9, UR5, !P0 ;  /* 0x0000000509007c0c */ /* 0x000fe2000c7a1270 */
[C---:B------:R-:W-:Y:S01]  /*de80*/  VIADD R14, R15.reuse, UR4 ;  /* 0x000000040f0e7c36 */ /* 0x040fe20008000000 */
[-C--:B------:R-:W-:Y:S01]  /*de90*/  LEA.HI.X.SX32 R9, R15, R0.reuse, 0x1, P2 ;  /* 0x000000000f097211 */ /* 0x080fe200010f0eff */
[----:B0-----:R-:W-:Y:S01]  /*dea0*/  VIADD R11, R2, 0x5c ;  /* 0x0000005c020b7836 */ /* 0x001fe20000000000 */
[----:B------:R-:W-:Y:S01]  /*deb0*/  PRMT R15, R19, 0x7771, RZ ;  /* 0x00007771130f7816 */ /* 0x000fe200000000ff */
[----:B------:R-:W-:Y:S01]  /*dec0*/  ULDC UR4, c[0x0][0x22c] ;  /* 0x00008b0000047ab9 */ /* 0x000fe20000000800 */
[C---:B------:R-:W-:Y:S01]  /*ded0*/  IADD3 R10, P2, R14.reuse, R3, RZ ;  /* 0x000000030e0a7210 */ /* 0x040fe20007f5e0ff */
[----:B------:R-:W-:Y:S01]  /*dee0*/  ULDC UR5, c[0x0][0x22c] ;  /* 0x00008b0000057ab9 */ /* 0x000fe20000000800 */
[----:B------:R-:W-:Y:S01]  /*def0*/  PRMT R23, R17, 0x7772, RZ ;  /* 0x0000777211177816 */ /* 0x000fe200000000ff */
[----:B------:R0:W-:Y:S01]  /*df00*/  @P3 STG.E.U8 desc[UR14][R8.64], R15 ;  /* 0x0000000f08003986 */ /* 0x0001e2000c10110e */
[----:B------:R-:W-:Y:S01]  /*df10*/  ISETP.LT.AND P3, PT, R11, UR4, !P0 ;  /* 0x000000040b007c0c */ /* 0x000fe2000c761270 */
[----:B------:R-:W-:Y:S01]  /*df20*/  ULDC UR4, c[0x0][0x248] ;  /* 0x0000920000047ab9 */ /* 0x000fe20000000800 */
[C---:B------:R-:W-:Y:S01]  /*df30*/  LEA.HI.X.SX32 R11, R14.reuse, R0, 0x1, P2 ;  /* 0x000000000e0b7211 */ /* 0x040fe200010f0eff */
[----:B------:R-:W-:Y:S01]  /*df40*/  VIADD R14, R14, UR4 ;  /* 0x000000040e0e7c36 */ /* 0x000fe20008000000 */
[----:B-1----:R-:W-:Y:S01]  /*df50*/  PRMT R21, R16, 0x7772, RZ ;  /* 0x0000777210157816 */ /* 0x002fe200000000ff */
[----:B------:R-:W-:Y:S01]  /*df60*/  VIADD R13, R2, 0x5d ;  /* 0x0000005d020d7836 */ /* 0x000fe20000000000 */
[----:B------:R-:W-:Y:S01]  /*df70*/  ULDC UR4, c[0x0][0x22c] ;  /* 0x00008b0000047ab9 */ /* 0x000fe20000000800 */
[----:B------:R-:W-:-:S02]  /*df80*/  PRMT R17, R17, 0x7773, RZ ;  /* 0x0000777311117816 */ /* 0x000fc400000000ff */
[----:B------:R1:W-:Y:S01]  /*df90*/  @P1 STG.E.U8 desc[UR14][R10.64], R21 ;  /* 0x000000150a001986 */ /* 0x0003e2000c10110e */
[-C--:B------:R-:W-:Y:S01]  /*dfa0*/  IADD3 R12, P1, R14, R3.reuse, RZ ;  /* 0x000000030e0c7210 */ /* 0x080fe20007f3e0ff */
[----:B0-----:R-:W-:Y:S01]  /*dfb0*/  VIADD R8, R2, 0x5e ;  /* 0x0000005e02087836 */ /* 0x001fe20000000000 */
[----:B------:R-:W-:Y:S01]  /*dfc0*/  ISETP.LT.AND P2, PT, R13, UR4, !P0 ;  /* 0x000000040d007c0c */ /* 0x000fe2000c741270 */
[----:B------:R-:W-:Y:S01]  /*dfd0*/  ULDC UR4, c[0x0][0x248] ;  /* 0x0000920000047ab9 */ /* 0x000fe20000000800 */
[CC--:B------:R-:W-:Y:S01]  /*dfe0*/  LEA.HI.X.SX32 R13, R14.reuse, R0.reuse, 0x1, P1 ;  /* 0x000000000e0d7211 */ /* 0x0c0fe200008f0eff */
[----:B------:R-:W-:Y:S01]  /*dff0*/  VIADD R9, R14, UR4 ;  /* 0x000000040e097c36 */ /* 0x000fe20008000000 */
[----:B------:R-:W-:Y:S01]  /*e000*/  PRMT R15, R16, 0x7773, RZ ;  /* 0x00007773100f7816 */ /* 0x000fe200000000ff */
[----:B------:R-:W-:Y:S01]  /*e010*/  ULDC UR4, c[0x0][0x248] ;  /* 0x0000920000047ab9 */ /* 0x000fe20000000800 */
[----:B------:R-:W-:Y:S01]  /*e020*/  ISETP.LT.AND P1, PT, R8, UR5, !P0 ;  /* 0x0000000508007c0c */ /* 0x000fe2000c721270 */
[----:B------:R-:W-:Y:S01]  /*e030*/  ULDC UR5, c[0x0][0x248] ;  /* 0x0000920000057ab9 */ /* 0x000fe20000000800 */
[----:B------:R-:W-:Y:S01]  /*e040*/  VIADD R14, R2, 0x5f ;  /* 0x0000005f020e7836 */ /* 0x000fe20000000000 */
[----:B------:R0:W-:Y:S01]  /*e050*/  @P4 STG.E.U8 desc[UR14][R12.64], R15 ;  /* 0x0000000f0c004986 */ /* 0x0001e2000c10110e */
[C---:B------:R-:W-:Y:S01]  /*e060*/  IADD3 R8, P4, R9.reuse, R3, RZ ;  /* 0x0000000309087210 */ /* 0x040fe20007f9e0ff */
[C---:B-1----:R-:W-:Y:S01]  /*e070*/  VIADD R11, R9.reuse, UR4 ;  /* 0x00000004090b7c36 */ /* 0x042fe20008000000 */
[----:B------:R-:W-:Y:S01]  /*e080*/  ULDC UR4, c[0x0][0x22c] ;  /* 0x00008b0000047ab9 */ /* 0x000fe20000000800 */
[----:B------:R-:W-:Y:S01]  /*e090*/  PRMT R21, R18, 0x7772, RZ ;  /* 0x0000777212157816 */ /* 0x000fe200000000ff */
[----:B------:R-:W-:Y:S01]  /*e0a0*/  VIADD R16, R2, 0x7e ;  /* 0x0000007e02107836 */ /* 0x000fe20000000000 */
[----:B------:R-:W-:-:S02]  /*e0b0*/  LEA.HI.X.SX32 R9, R9, R0, 0x1, P4 ;  /* 0x0000000009097211 */ /* 0x000fc400020f0eff */
[----:B------:R-:W-:-:S03]  /*e0c0*/  IADD3 R10, P4, R11, R3, RZ ;  /* 0x000000030b0a7210 */ /* 0x000fc60007f9e0ff */
        /* <DEDUP_REMOVED lines=23> */
[CC--:B------:R-:W-:Y:S01]  /*e240*/  IADD3 R10, P3, R14.reuse, R3.reuse, RZ ;  /* 0x000000030e0a7210 */ /* 0x0c0fe20007f7e0ff */
[----:B------:R-:W-:Y:S01]  /*e250*/  ULDC UR5, c[0x0][0x22c] ;  /* 0x00008b0000057ab9 */ /* 0x000fe20000000800 */
        /* <DEDUP_REMOVED lines=14> */
[CC--:B------:R-:W-:Y:S01]  /*e340*/  LEA.HI.X.SX32 R13, R14.reuse, R0.reuse, 0x1, P1 ;  /* 0x000000000e0d7211 */ /* 0x0c0fe200008f0eff */
[----:B------:R-:W-:Y:S01]  /*e350*/  VIADD R9, R14, UR4 ;  /* 0x000000040e097c36 */ /* 0x000fe20008000000 */
[----:B------:R-:W-:Y:S01]  /*e360*/  ULDC UR4, c[0x0][0x248] ;  /* 0x0000920000047ab9 */ /* 0x000fe20000000800 */
[----:B------:R-:W-:Y:S01]  /*e370*/  PRMT R23, R4, 0x7770, RZ ;  /* 0x0000777004177816 */ /* 0x000fe200000000ff */
[----:B------:R-:W-:Y:S01]  /*e380*/  VIADD R14, R2, 0x65 ;  /* 0x00000065020e7836 */ /* 0x000fe20000000000 */
[----:B------:R-:W-:Y:S01]  /*e390*/  ISETP.LT.AND P1, PT, R8, UR5, !P0 ;  /* 0x0000000508007c0c */ /* 0x000fe2000c721270 */
[----:B------:R0:W-:Y:S01]  /*e3a0*/  @P4 STG.E.U8 desc[UR14][R12.64], R19 ;  /* 0x000000130c004986 */ /* 0x0001e2000c10110e */
[CC--:B------:R-:W-:Y:S01]  /*e3b0*/  IADD3 R8, P4, R9.reuse, R3.reuse, RZ ;  /* 0x0000000309087210 */ /* 0x0c0fe20007f9e0ff */
[C---:B-1----:R-:W-:Y:S01]  /*e3c0*/  VIADD R11, R9.reuse, UR4 ;  /* 0x00000004090b7c36 */ /* 0x042fe20008000000 */
[----:B------:R-:W-:Y:S01]  /*e3d0*/  ULDC UR5, c[0x0][0x248] ;  /* 0x0000920000057ab9 */ /* 0x000fe20000000800 */
[----:B------:R-:W-:Y:S01]  /*e3e0*/  ULDC UR4, c[0x0][0x22c] ;  /* 0x00008b0000047ab9 */ /* 0x000fe20000000800 */
[-C--:B------:R-:W-:Y:S01]  /*e3f0*/  LEA.HI.X.SX32 R9, R9, R0.reuse, 0x1, P4 ;  /* 0x0000000009097211 */ /* 0x080fe200020f0eff */
[C---:B------:R-:W-:Y:S01]  /*e400*/  VIADD R15, R11.reuse, UR5 ;  /* 0x000000050b0f7c36 */ /* 0x040fe20008000000 */
[C---:B------:R-:W-:Y:S01]  /*e410*/  IADD3 R10, P4, R11.reuse, R3, RZ ;  /* 0x000000030b0a7210 */ /* 0x040fe20007f9e0ff */
[----:B------:R-:W-:Y:S01]  /*e420*/  ULDC UR5, c[0x0][0x22c] ;  /* 0x00008b0000057ab9 */ /* 0x000fe20000000800 */
[----:B------:R-:W-:Y:S01]  /*e430*/  PRMT R21, R4, 0x7771, RZ ;  /* 0x0000777104157816 */ /* 0x000fe200000000ff */
[----:B------:R1:W-:Y:S01]  /*e440*/  @P6 STG.E.U8 desc[UR14][R8.64], R23 ;  /* 0x0000001708006986 */ /* 0x0003e2000c10110e */
[----:B------:R-:W-:-:S02]  /*e450*/  LEA.HI.X.SX32 R11, R11, R0, 0x1, P4 ;  /* 0x000000000b0b7211 */ /* 0x000fc400020f0eff */
[CC--:B0-----:R-:W-:Y:S02]  /*e460*/  IADD3 R12, P6, R15.reuse, R3.reuse, RZ ;  /* 0x000000030f0c7210 */ /* 0x0c1fe40007fde0ff */
[----:B------:R-:W-:Y:S01]  /*e470*/  ISETP.LT.AND P4, PT, R14, UR4, !P0 ;  /* 0x000000040e007c0c */ /* 0x000fe2000c781270 */
[----:B------:R-:W-:Y:S01]  /*e480*/  ULDC UR4, c[0x0][0x248] ;  /* 0x0000920000047ab9 */ /* 0x000fe20000000800 */
[-C--:B------:R-:W-:Y:S01]  /*e490*/  LEA.HI.X.SX32 R13, R15, R0.reuse, 0x1, P6 ;  /* 0x000000000f0d7211 */ /* 0x080fe200030f0eff */
[C---:B------:R-:W-:Y:S01]  /*e4a0*/  VIADD R14, R2.reuse, 0x66 ;  /* 0x00000066020e7836 */ /* 0x040fe20000000000 */
[----:B------:R-:W-:Y:S01]  /*e4b0*/  PRMT R17, R5, 0x7770, RZ ;  /* 0x0000777005117816 */ /* 0x000fe200000000ff */
[----:B------:R-:W-:Y:S01]  /*e4c0*/  VIADD R15, R15, UR4 ;  /* 0x000000040f0f7c36 */ /* 0x000fe20008000000 */
[----:B------:R0:W-:Y:S01]  /*e4d0*/  @P5 STG.E.U8 desc[UR14][R10.64], R21 ;  /* 0x000000150a005986 */ /* 0x0001e2000c10110e */
[----:B-1----:R-:W-:Y:S01]  /*e4e0*/  VIADD R9, R2, 0x67 ;  /* 0x0000006702097836 */ /* 0x002fe20000000000 */
[----:B------:R-:W-:Y:S01]  /*e4f0*/  ISETP.LT.AND P6, PT, R14, UR5, !P0 ;  /* 0x000000050e007c0c */ /* 0x000fe2000c7c1270 */
[----:B------:R-:W-:Y:S01]  /*e500*/  ULDC UR5, c[0x0][0x22c] ;  /* 0x00008b0000057ab9 */ /* 0x000fe20000000800 */
[----:B------:R1:W-:Y:S01]  /*e510*/  @P2 STG.E.U8 desc[UR14][R12.64], R17 ;  /* 0x000000110c002986 */ /* 0x0003e2000c10110e */
[-C--:B------:R-:W-:Y:S01]  /*e520*/  IADD3 R8, P2, R15, R3.reuse, RZ ;  /* 0x000000030f087210 */ /* 0x080fe20007f5e0ff */
[----:B------:R-:W-:Y:S01]  /*e530*/  ULDC UR4, c[0x0][0x248] ;  /* 0x0000920000047ab9 */ /* 0x000fe20000000800 */
[----:B------:R-:W-:Y:S01]  /*e540*/  ISETP.LT.AND P5, PT, R9, UR5, !P0 ;  /* 0x0000000509007c0c */ /* 0x000fe2000c7a1270 */
[C---:B------:R-:W-:Y:S01]  /*e550*/  VIADD R14, R15.reuse, UR4 ;  /* 0x000000040f0e7c36 */ /* 0x040fe20008000000 */
[-C--:B------:R-:W-:Y:S01]  /*e560*/  LEA.HI.X.SX32 R9, R15, R0.reuse, 0x1, P2 ;  /* 0x000000000f097211 */ /* 0x080fe200010f0eff */
[----:B------:R-:W-:Y:S01]  /*e570*/  ULDC UR4, c[0x0][0x22c] ;  /* 0x00008b0000047ab9 */ /* 0x000fe20000000800 */
[----:B------:R-:W-:Y:S01]  /*e580*/  PRMT R15, R5, 0x7771, RZ ;  /* 0x00007771050f7816 */ /* 0x000fe200000000ff */
[----:B0-----:R-:W-:Y:S01]  /*e590*/  VIADD R11, R2, 0x68 ;  /* 0x00000068020b7836 */ /* 0x001fe20000000000 */
        /* <DEDUP_REMOVED lines=17> */
[C---:B------:R-:W-:Y:S01]  /*e6b0*/  LEA.HI.X.SX32 R13, R14.reuse, R0, 0x1, P1 ;  /* 0x000000000e0d7211 */ /* 0x040fe200008f0eff */
        /* <DEDUP_REMOVED lines=8> */
[----:B-1----:R-:W-:Y:S01]  /*e740*/  VIADD R11, R9, UR4 ;  /* 0x00000004090b7c36 */ /* 0x002fe20008000000 */
[----:B------:R-:W-:Y:S01]  /*e750*/  ULDC UR4, c[0x0][0x22c] ;  /* 0x00008b0000047ab9 */ /* 0x000fe20000000800 */
[----:B------:R-:W-:-:S02]  /*e760*/  PRMT R17, R7, 0x7771, RZ ;  /* 0x0000777107117816 */ /* 0x000fc400000000ff */
[----:B------:R-:W-:Y:S02]  /*e770*/  LEA.HI.X.SX32 R9, R9, R0, 0x1, P4 ;  /* 0x0000000009097211 */ /* 0x000fe400020f0eff */
        /* <DEDUP_REMOVED lines=13> */
[----:B-1----:R-:W-:Y:S01]  /*e850*/  VIADD R9, R2, 0x6d ;  /* 0x0000006d02097836 */ /* 0x002fe20000000000 */
[----:B------:R-:W-:Y:S01]  /*e860*/  ULDC UR5, c[0x0][0x22c] ;  /* 0x00008b0000057ab9 */ /* 0x000fe20000000800 */
[----:B------:R-:W-:Y:S01]  /*e870*/  ULDC UR4, c[0x0][0x248] ;  /* 0x0000920000047ab9 */ /* 0x000fe20000000800 */
[-C--:B------:R-:W-:Y:S01]  /*e880*/  IADD3 R8, P5, R15, R3.reuse, RZ ;  /* 0x000000030f087210 */ /* 0x080fe20007fbe0ff */
[----:B------:R1:W-:Y:S01]  /*e890*/  @P3 STG.E.U8 desc[UR14][R12.64], R19 ;  /* 0x000000130c003986 */ /* 0x0003e2000c10110e */
[----:B------:R-:W-:Y:S01]  /*e8a0*/  ISETP.LT.AND P3, PT, R9, UR5, !P0 ;  /* 0x0000000509007c0c */ /* 0x000fe2000c761270 */
[C---:B------:R-:W-:Y:S01]  /*e8b0*/  VIADD R14, R15.reuse, UR4 ;  /* 0x000000040f0e7c36 */ /* 0x040fe20008000000 */
[-C--:B------:R-:W-:Y:S01]  /*e8c0*/  LEA.HI.X.SX32 R9, R15, R0.reuse, 0x1, P5 ;  /* 0x000000000f097211 */ /* 0x080fe200028f0eff */
[----:B------:R-:W-:Y:S01]  /*e8d0*/  ULDC UR4, c[0x0][0x22c] ;  /* 0x00008b0000047ab9 */ /* 0x000fe20000000800 */
[----:B0-----:R-:W-:Y:S01]  /*e8e0*/  PRMT R17, R4, 0x7773, RZ ;  /* 0x0000777304117816 */ /* 0x001fe200000000ff */
[----:B------:R-:W-:Y:S01]  /*e8f0*/  VIADD R4, R2, 0x6e ;  /* 0x0000006e02047836 */ /* 0x000fe20000000000 */
[-C--:B------:R-:W-:Y:S01]  /*e900*/  IADD3 R10, P5, R14, R3.reuse, RZ ;  /* 0x000000030e0a7210 */ /* 0x080fe20007fbe0ff */
[----:B------:R-:W-:Y:S01]  /*e910*/  ULDC UR5, c[0x0][0x22c] ;  /* 0x00008b0000057ab9 */ /* 0x000fe20000000800 */
[C---:B------:R-:W-:Y:S01]  /*e920*/  PRMT R15, R5.reuse, 0x7772, RZ ;  /* 0x00007772050f7816 */ /* 0x040fe200000000ff */
[----:B------:R-:W-:Y:S01]  /*e930*/  @P2 STG.E.U8 desc[UR14][R8.64], R17 ;  /* 0x0000001108002986 */ /* 0x000fe2000c10110e */
[----:B------:R-:W-:Y:S01]  /*e940*/  ISETP.LT.AND P2, PT, R4, UR4, !P0 ;  /* 0x0000000404007c0c */ /* 0x000fe2000c741270 */
[----:B------:R-:W-:Y:S01]  /*e950*/  ULDC UR4, c[0x0][0x248] ;  /* 0x0000920000047ab9 */ /* 0x000fe20000000800 */
[C---:B------:R-:W-:Y:S01]  /*e960*/  LEA.HI.X.SX32 R11, R14.reuse, R0, 0x1, P5 ;  /* 0x000000000e0b7211 */ /* 0x040fe200028f0eff */
[----:B------:R-:W-:Y:S01]  /*e970*/  VIADD R14, R14, UR4 ;  /* 0x000000040e0e7c36 */ /* 0x000fe20008000000 */
[----:B------:R-:W-:Y:S01]  /*e980*/  ULDC UR4, c[0x0][0x22c] ;  /* 0x00008b0000047ab9 */ /* 0x000fe20000000800 */
[----:B------:R-:W-:Y:S01]  /*e990*/  VIADD R4, R2, 0x6f ;  /* 0x0000006f02047836 */ /* 0x000fe20000000000 */
[----:B-1----:R-:W-:Y:S01]  /*e9a0*/  PRMT R19, R5, 0x7773, RZ ;  /* 0x0000777305137816 */ /* 0x002fe200000000ff */
[----:B------:R0:W-:Y:S01]  /*e9b0*/  @P1 STG.E.U8 desc[UR14][R10.64], R15 ;  /* 0x0000000f0a001986 */ /* 0x0001e2000c10110e */
[----:B------:R-:W-:-:S02]  /*e9c0*/  IADD3 R12, P5, R14, R3, RZ ;  /* 0x000000030e0c7210 */ /* 0x000fc40007fbe0ff */
[----:B------:R-:W-:Y:S01]  /*e9d0*/  ISETP.LT.AND P1, PT, R4, UR4, !P0 ;  /* 0x0000000404007c0c */ /* 0x000fe2000c721270 */
[----:B------:R-:W-:Y:S01]  /*e9e0*/  ULDC UR4, c[0x0][0x248] ;  /* 0x0000920000047ab9 */ /* 0x000fe20000000800 */
[----:B------:R-:W-:Y:S01]  /*e9f0*/  VIADD R4, R2, 0x70 ;  /* 0x0000007002047836 */ /* 0x000fe20000000000 */
[C---:B------:R-:W-:Y:S01]  /*ea00*/  LEA.HI.X.SX32 R13, R14.reuse, R0, 0x1, P5 ;  /* 0x000000000e0d7211 */ /* 0x040fe200028f0eff */
[----:B------:R-:W-:Y:S01]  /*ea10*/  VIADD R14, R14, UR4 ;  /* 0x000000040e0e7c36 */ /* 0x000fe20008000000 */
[----:B------:R-:W-:Y:S01]  /*ea20*/  ULDC UR4, c[0x0][0x248] ;  /* 0x0000920000047ab9 */ /* 0x000fe20000000800 */
[----:B------:R-:W1:Y:S01]  /*ea30*/  LDS.128 R20, [R20] ;  /* 0x0000000014147984 */ /* 0x000e620000000c00 */
[----:B------:R-:W-:Y:S01]  /*ea40*/  ISETP.LT.AND P5, PT, R4, UR5, !P0 ;  /* 0x0000000504007c0c */ /* 0x000fe2000c7a1270 */
[----:B------:R-:W-:Y:S01]  /*ea50*/  ULDC UR5, c[0x0][0x22c] ;  /* 0x00008b0000057ab9 */ /* 0x000fe20000000800 */
[C---:B0-----:R-:W-:Y:S01]  /*ea60*/  VIADD R11, R14.reuse, UR4 ;  /* 0x000000040e0b7c36 */ /* 0x041fe20008000000 */
[----:B------:R0:W-:Y:S01]  /*ea70*/  @P4 STG.E.U8 desc[UR14][R12.64], R19 ;  /* 0x000000130c004986 */ /* 0x0001e2000c10110e */
[----:B------:R-:W-:Y:S01]  /*ea80*/  IADD3 R4, P4, R14, R3, RZ ;  /* 0x000000030e047210 */ /* 0x000fe20007f9e0ff */
[----:B------:R-:W-:Y:S01]  /*ea90*/  VIADD R10, R2, 0x71 ;  /* 0x00000071020a7836 */ /* 0x000fe20000000000 */
[----:B------:R-:W-:Y:S01]  /*eaa0*/  ULDC UR4, c[0x0][0x22c] ;  /* 0x00008b0000047ab9 */ /* 0x000fe20000000800 */
[----:B------:R-:W-:-:S02]  /*eab0*/  PRMT R15, R6, 0x7772, RZ ;  /* 0x00007772060f7816 */ /* 0x000fc400000000ff */
[-C--:B------:R-:W-:Y:S02]  /*eac0*/  LEA.HI.X.SX32 R5, R14, R0.reuse, 0x1, P4 ;  /* 0x000000000e057211 */ /* 0x080fe400020f0eff */
[CC--:B------:R-:W-:Y:S02]  /*ead0*/  IADD3 R8, P4, R11.reuse, R3.reuse, RZ ;  /* 0x000000030b087210 */ /* 0x0c0fe40007f9e0ff */
[----:B------:R-:W-:Y:S01]  /*eae0*/  PRMT R17, R6, 0x7773, RZ ;  /* 0x0000777306117816 */ /* 0x000fe200000000ff */
[----:B------:R2:W-:Y:S01]  /*eaf0*/  @P6 STG.E.U8 desc[UR14][R4.64], R15 ;  /* 0x0000000f04006986 */ /* 0x0005e2000c10110e */
[CC--:B------:R-:W-:Y:S01]  /*eb00*/  LEA.HI.X.SX32 R9, R11.reuse, R0.reuse, 0x1, P4 ;  /* 0x000000000b097211 */ /* 0x0c0fe200020f0eff */
[----:B------:R-:W-:Y:S01]  /*eb10*/  VIADD R6, R2, 0x72 ;  /* 0x0000007202067836 */ /* 0x000fe20000000000 */
[----:B------:R-:W-:Y:S01]  /*eb20*/  ISETP.LT.AND P4, PT, R10, UR4, !P0 ;  /* 0x000000040a007c0c */ /* 0x000fe2000c781270 */
[----:B------:R-:W-:Y:S02]  /*eb30*/  ULDC UR4, c[0x0][0x248] ;  /* 0x0000920000047ab9 */ /* 0x000fe40000000800 */
[----:B------:R-:W-:Y:S01]  /*eb40*/  VIADD R11, R11, UR4 ;  /* 0x000000040b0b7c36 */ /* 0x000fe20008000000 */
[----:B------:R-:W-:Y:S01]  /*eb50*/  ULDC UR4, c[0x0][0x248] ;  /* 0x0000920000047ab9 */ /* 0x000fe20000000800 */
[----:B------:R3:W-:Y:S01]  /*eb60*/  @P3 STG.E.U8 desc[UR14][R8.64], R17 ;  /* 0x0000001108003986 */ /* 0x0007e2000c10110e */
[----:B------:R-:W-:Y:S01]  /*eb70*/  ISETP.LT.AND P3, PT, R6, UR5, !P0 ;  /* 0x0000000506007c0c */ /* 0x000fe2000c761270 */
[C---:B0-----:R-:W-:Y:S01]  /*eb80*/  VIADD R12, R11.reuse, UR4 ;  /* 0x000000040b0c7c36 */ /* 0x041fe20008000000 */
[----:B------:R-:W-:Y:S01]  /*eb90*/  IADD3 R10, P6, R11, R3, RZ ;  /* 0x000000030b0a7210 */ /* 0x000fe20007fde0ff */
[----:B------:R-:W-:Y:S01]  /*eba0*/  VIADD R6, R2, 0x73 ;  /* 0x0000007302067836 */ /* 0x000fe20000000000 */
[----:B------:R-:W-:Y:S01]  /*ebb0*/  ULDC UR4, c[0x0][0x22c] ;  /* 0x00008b0000047ab9 */ /* 0x000fe20000000800 */
[----:B--2---:R-:W-:Y:S01]  /*ebc0*/  PRMT R15, R7, 0x7773, RZ ;  /* 0x00007773070f7816 */ /* 0x004fe200000000ff */
[----:B------:R-:W-:Y:S01]  /*ebd0*/  ULDC UR5, c[0x0][0x22c] ;  /* 0x00008b0000057ab9 */ /* 0x000fe20000000800 */
[----:B------:R-:W-:-:S02]  /*ebe0*/  LEA.HI.X.SX32 R11, R11, R0, 0x1, P6 ;  /* 0x000000000b0b7211 */ /* 0x000fc400030f0eff */
[----:B------:R-:W-:Y:S02]  /*ebf0*/  IADD3 R4, P6, R12, R3, RZ ;  /* 0x000000030c047210 */ /* 0x000fe40007fde0ff */
[----:B---3--:R-:W-:Y:S01]  /*ec00*/  PRMT R9, R7, 0x7772, RZ ;  /* 0x0000777207097816 */ /* 0x008fe200000000ff */
[----:B------:R-:W-:Y:S01]  /*ec10*/  VIADD R7, R2, 0x74 ;  /* 0x0000007402077836 */ /* 0x000fe20000000000 */
[----:B------:R-:W-:-:S03]  /*ec20*/  LEA.HI.X.SX32 R5, R12, R0, 0x1, P6 ;  /* 0x000000000c057211 */ /* 0x000fc600030f0eff */
[----:B------:R0:W-:Y:S01]  /*ec30*/  @P2 STG.E.U8 desc[UR14][R10.64], R9 ;  /* 0x000000090a002986 */ /* 0x0001e2000c10110e */
[----:B------:R-:W-:Y:S01]  /*ec40*/  ISETP.LT.AND P2, PT, R6, UR4, !P0 ;  /* 0x0000000406007c0c */ /* 0x000fe2000c741270 */
[----:B------:R-:W-:Y:S01]  /*ec50*/  ULDC UR4, c[0x0][0x248] ;  /* 0x0000920000047ab9 */ /* 0x000fe20000000800 */
[----:B-1----:R-:W-:Y:S01]  /*ec60*/  PRMT R25, R21, 0x7773, RZ ;  /* 0x0000777315197816 */ /* 0x002fe200000000ff */
[----:B------:R-:W-:Y:S01]  /*ec70*/  VIADD R12, R12, UR4 ;  /* 0x000000040c0c7c36 */ /* 0x000fe20008000000 */
[----:B------:R-:W-:Y:S01]  /*ec80*/  ULDC UR4, c[0x0][0x248] ;  /* 0x0000920000047ab9 */ /* 0x000fe20000000800 */
[----:B------:R1:W-:Y:S01]  /*ec90*/  @P1 STG.E.U8 desc[UR14][R4.64], R15 ;  /* 0x0000000f04001986 */ /* 0x0003e2000c10110e */
[----:B------:R-:W-:Y:S01]  /*eca0*/  ISETP.LT.AND P1, PT, R7, UR5, !P0 ;  /* 0x0000000507007c0c */ /* 0x000fe2000c721270 */
[C---:B------:R-:W-:Y:S01]  /*ecb0*/  VIADD R13, R12.reuse, UR4 ;  /* 0x000000040c0d7c36 */ /* 0x040fe20008000000 */
[----:B------:R-:W-:Y:S01]  /*ecc0*/  IADD3 R6, P6, R12, R3, RZ ;  /* 0x000000030c067210 */ /* 0x000fe20007fde0ff */
[----:B------:R-:W-:Y:S01]  /*ecd0*/  ULDC UR4, c[0x0][0x22c] ;  /* 0x00008b0000047ab9 */ /* 0x000fe20000000800 */
[----:B------:R-:W-:Y:S01]  /*ece0*/  ULDC UR5, c[0x0][0x22c] ;  /* 0x00008b0000057ab9 */ /* 0x000fe20000000800 */
[----:B0-----:R-:W-:-:S02]  /*ecf0*/  PRMT R11, R20, 0x7771, RZ ;  /* 0x00007771140b7816 */ /* 0x001fc400000000ff */
[-C--:B------:R-:W-:Y:S02]  /*ed00*/  LEA.HI.X.SX32 R7, R12, R0.reuse, 0x1, P6 ;  /* 0x000000000c077211 */ /* 0x080fe400030f0eff */
[CC--:B------:R-:W-:Y:S02]  /*ed10*/  IADD3 R8, P6, R13.reuse, R3.reuse, RZ ;  /* 0x000000030d087210 */ /* 0x0c0fe40007fde0ff */
[----:B-1----:R-:W-:Y:S01]  /*ed20*/  PRMT R15, R20, 0x7770, RZ ;  /* 0x00007770140f7816 */ /* 0x002fe200000000ff */
[C---:B------:R-:W-:Y:S01]  /*ed30*/  VIADD R4, R2.reuse, 0x75 ;  /* 0x0000007502047836 */ /* 0x040fe20000000000 */
[C---:B------:R-:W-:Y:S01]  /*ed40*/  LEA.HI.X.SX32 R9, R13.reuse, R0, 0x1, P6 ;  /* 0x000000000d097211 */ /* 0x040fe200030f0eff */
[----:B------:R-:W-:Y:S01]  /*ed50*/  VIADD R5, R2, 0x76 ;  /* 0x0000007602057836 */ /* 0x000fe20000000000 */
[----:B------:R-:W-:Y:S01]  /*ed60*/  PRMT R19, R22, 0x7772, RZ ;  /* 0x0000777216137816 */ /* 0x000fe200000000ff */
[----:B------:R0:W-:Y:S01]  /*ed70*/  @P5 STG.E.U8 desc[UR14][R6.64], R15 ;  /* 0x0000000f06005986 */ /* 0x0001e2000c10110e */
[----:B------:R-:W-:Y:S01]  /*ed80*/  ISETP.LT.AND P5, PT, R4, UR4, !P0 ;  /* 0x0000000404007c0c */ /* 0x000fe2000c7a1270 */
[----:B------:R-:W-:Y:S01]  /*ed90*/  ULDC UR4, c[0x0][0x248] ;  /* 0x0000920000047ab9 */ /* 0x000fe20000000800 */
[----:B------:R-:W-:Y:S01]  /*eda0*/  PRMT R17, R22, 0x7773, RZ ;  /* 0x0000777316117816 */ /* 0x000fe200000000ff */
        /* <DEDUP_REMOVED lines=10> */
[-C--:B------:R-:W-:Y:S01]  /*ee50*/  IADD3 R6, P6, R10, R3.reuse, RZ ;  /* 0x000000030a067210 */ /* 0x080fe20007fde0ff */
[----:B-1----:R-:W-:Y:S02]  /*ee60*/  VIADD R8, R2, 0x77 ;  /* 0x0000007702087836 */ /* 0x002fe40000000000 */
[----:B------:R0:W-:Y:S01]  /*ee70*/  @P3 STG.E.U8 desc[UR14][R4.64], R15 ;  /* 0x0000000f04003986 */ /* 0x0001e2000c10110e */
[-C--:B------:R-:W-:Y:S01]  /*ee80*/  LEA.HI.X.SX32 R7, R10, R0.reuse, 0x1, P6 ;  /* 0x000000000a077211 */ /* 0x080fe200030f0eff */
[----:B------:R-:W-:Y:S01]  /*ee90*/  VIADD R9, R2, 0x78 ;  /* 0x0000007802097836 */ /* 0x000fe20000000000 */
[C---:B------:R-:W-:Y:S02]  /*eea0*/  PRMT R13, R21.reuse, 0x7771, RZ ;  /* 0x00007771150d7816 */ /* 0x040fe400000000ff */
        /* <DEDUP_REMOVED lines=10> */
[----:B0-----:R-:W-:Y:S01]  /*ef50*/  PRMT R15, R22, 0x7770, RZ ;  /* 0x00007770160f7816 */ /* 0x001fe200000000ff */
[----:B------:R-:W-:Y:S01]  /*ef60*/  ULDC UR5, c[0x0][0x22c] ;  /* 0x00008b0000057ab9 */ /* 0x000fe20000000800 */
[----:B------:R-:W-:-:S02]  /*ef70*/  LEA.HI.X.SX32 R9, R10, R0, 0x1, P6 ;  /* 0x000000000a097211 */ /* 0x000fc400030f0eff */
[CC--:B------:R-:W-:Y:S01]  /*ef80*/  IADD3 R4, P6, R11.reuse, R3.reuse, RZ ;  /* 0x000000030b047210 */ /* 0x0c0fe20007fde0ff */
[C---:B-1----:R-:W-:Y:S02]  /*ef90*/  VIADD R6, R2.reuse, 0x79 ;  /* 0x0000007902067836 */ /* 0x042fe40000000000 */
[----:B------:R0:W-:Y:S01]  /*efa0*/  @P1 STG.E.U8 desc[UR14][R8.64], R15 ;  /* 0x0000000f08001986 */ /* 0x0001e2000c10110e */
[CC--:B------:R-:W-:Y:S01]  /*efb0*/  LEA.HI.X.SX32 R5, R11.reuse, R0.reuse, 0x1, P6 ;  /* 0x000000000b057211 */ /* 0x0c0fe200030f0eff */
[----:B------:R-:W-:Y:S01]  /*efc0*/  VIADD R7, R2, 0x7a ;  /* 0x0000007a02077836 */ /* 0x000fe20000000000 */
[----:B------:R-:W-:Y:S02]  /*efd0*/  PRMT R13, R22, 0x7771, RZ ;  /* 0x00007771160d7816 */ /* 0x000fe400000000ff */
[----:B------:R-:W-:Y:S01]  /*efe0*/  ISETP.LT.AND P1, PT, R6, UR4, !P0 ;  /* 0x0000000406007c0c */ /* 0x000fe2000c721270 */
[----:B------:R-:W-:Y:S02]  /*eff0*/  ULDC UR4, c[0x0][0x248] ;  /* 0x0000920000047ab9 */ /* 0x000fe40000000800 */
        /* <DEDUP_REMOVED lines=10> */
[-C--:B------:R-:W-:Y:S01]  /*f0a0*/  IADD3 R8, P6, R10, R3.reuse, RZ ;  /* 0x000000030a087210 */ /* 0x080fe20007fde0ff */
[----:B-1----:R-:W-:Y:S02]  /*f0b0*/  VIADD R4, R2, 0x7b ;  /* 0x0000007b02047836 */ /* 0x002fe40000000000 */
[----:B------:R0:W-:Y:S01]  /*f0c0*/  @P4 STG.E.U8 desc[UR14][R6.64], R15 ;  /* 0x0000000f06004986 */ /* 0x0001e2000c10110e */
[-C--:B------:R-:W-:Y:S01]  /*f0d0*/  LEA.HI.X.SX32 R9, R10, R0.reuse, 0x1, P6 ;  /* 0x000000000a097211 */ /* 0x080fe200030f0eff */
        /* <DEDUP_REMOVED lines=15> */
[----:B-1----:R-:W-:Y:S02]  /*f1d0*/  VIADD R8, R2, 0x7d ;  /* 0x0000007d02087836 */ /* 0x002fe40000000000 */
[----:B------:R0:W-:Y:S01]  /*f1e0*/  @P2 STG.E.U8 desc[UR14][R4.64], R15 ;  /* 0x0000000f04002986 */ /* 0x0001e2000c10110e */
[C---:B------:R-:W-:Y:S02]  /*f1f0*/  LEA.HI.X.SX32 R7, R11.reuse, R0, 0x1, P6 ;  /* 0x000000000b077211 */ /* 0x040fe400030f0eff */
[----:B------:R-:W-:Y:S02]  /*f200*/  PRMT R13, R20, 0x7773, RZ ;  /* 0x00007773140d7816 */ /* 0x000fe400000000ff */
[----:B------:R-:W-:Y:S01]  /*f210*/  ISETP.LT.AND P2, PT, R8, UR4, !P0 ;  /* 0x0000000408007c0c */ /* 0x000fe2000c741270 */
[----:B------:R-:W-:Y:S02]  /*f220*/  ULDC UR4, c[0x0][0x248] ;  /* 0x0000920000047ab9 */ /* 0x000fe40000000800 */
[----:B------:R-:W-:Y:S01]  /*f230*/  VIADD R11, R11, UR4 ;  /* 0x000000040b0b7c36 */ /* 0x000fe20008000000 */
[----:B------:R-:W-:Y:S01]  /*f240*/  ULDC UR4, c[0x0][0x248] ;  /* 0x0000920000047ab9 */ /* 0x000fe20000000800 */
[----:B------:R1:W-:Y:S02]  /*f250*/  @P1 STG.E.U8 desc[UR14][R6.64], R13 ;  /* 0x0000000d06001986 */ /* 0x0003e4000c10110e */
[C---:B------:R-:W-:Y:S01]  /*f260*/  VIADD R9, R11.reuse, UR4 ;  /* 0x000000040b097c36 */ /* 0x040fe20008000000 */
[----:B0-----:R-:W-:Y:S01]  /*f270*/  IADD3 R4, P1, R11, R3, RZ ;  /* 0x000000030b047210 */ /* 0x001fe20007f3e0ff */
[----:B------:R-:W-:-:S02]  /*f280*/  ULDC UR4, c[0x0][0x248] ;  /* 0x0000920000047ab9 */ /* 0x000fc40000000800 */
[----:B------:R-:W-:Y:S01]  /*f290*/  VIADD R10, R9, UR5 ;  /* 0x00000005090a7c36 */ /* 0x000fe20008000000 */
[-C--:B------:R-:W-:Y:S01]  /*f2a0*/  LEA.HI.X.SX32 R5, R11, R0.reuse, 0x1, P1 ;  /* 0x000000000b057211 */ /* 0x080fe200008f0eff */
[----:B------:R-:W-:Y:S02]  /*f2b0*/  ULDC UR5, c[0x0][0x248] ;  /* 0x0000920000057ab9 */ /* 0x000fe40000000800 */
[C---:B------:R-:W-:Y:S01]  /*f2c0*/  VIADD R11, R10.reuse, UR6 ;  /* 0x000000060a0b7c36 */ /* 0x040fe20008000000 */
[-C--:B------:R-:W-:Y:S01]  /*f2d0*/  IADD3 R8, P6, R10, R3.reuse, RZ ;  /* 0x000000030a087210 */ /* 0x080fe20007fde0ff */
[----:B-1----:R-:W-:Y:S01]  /*f2e0*/  VIADD R13, R2, 0x7f ;  /* 0x0000007f020d7836 */ /* 0x002fe20000000000 */
[----:B------:R-:W-:Y:S01]  /*f2f0*/  IADD3 R6, P1, R9, R3, RZ ;  /* 0x0000000309067210 */ /* 0x000fe20007f3e0ff */
[----:B------:R-:W-:Y:S01]  /*f300*/  VIADD R14, R11, UR4 ;  /* 0x000000040b0e7c36 */ /* 0x000fe20008000000 */
[----:B------:R-:W-:Y:S01]  /*f310*/  ULDC UR4, c[0x0][0x22c] ;  /* 0x00008b0000047ab9 */ /* 0x000fe20000000800 */
[----:B------:R0:W-:Y:S01]  /*f320*/  @P5 STG.E.U8 desc[UR14][R4.64], R21 ;  /* 0x0000001504005986 */ /* 0x0001e2000c10110e */
[-C--:B------:R-:W-:Y:S01]  /*f330*/  LEA.HI.X.SX32 R7, R9, R0.reuse, 0x1, P1 ;  /* 0x0000000009077211 */ /* 0x080fe200008f0eff */
[----:B------:R-:W-:Y:S01]  /*f340*/  VIADD R15, R14, UR5 ;  /* 0x000000050e0f7c36 */ /* 0x000fe20008000000 */
[----:B------:R-:W-:-:S02]  /*f350*/  LEA.HI.X.SX32 R9, R10, R0, 0x1, P6 ;  /* 0x000000000a097211 */ /* 0x000fc400030f0eff */
[CC--:B------:R-:W-:Y:S01]  /*f360*/  IADD3 R10, P6, R11.reuse, R3.reuse, RZ ;  /* 0x000000030b0a7210 */ /* 0x0c0fe20007fde0ff */
[----:B------:R0:W-:Y:S01]  /*f370*/  @P4 STG.E.U8 desc[UR14][R6.64], R25 ;  /* 0x0000001906004986 */ /* 0x0001e2000c10110e */
[CC--:B------:R-:W-:Y:S02]  /*f380*/  IADD3 R2, P1, R14.reuse, R3.reuse, RZ ;  /* 0x000000030e027210 */ /* 0x0c0fe40007f3e0ff */
[-C--:B------:R-:W-:Y:S01]  /*f390*/  LEA.HI.X.SX32 R11, R11, R0.reuse, 0x1, P6 ;  /* 0x000000000b0b7211 */ /* 0x080fe200030f0eff */
[----:B------:R0:W-:Y:S01]  /*f3a0*/  @P3 STG.E.U8 desc[UR14][R8.64], R19 ;  /* 0x0000001308003986 */ /* 0x0001e2000c10110e */
[----:B------:R-:W-:Y:S02]  /*f3b0*/  IADD3 R12, P6, R15, R3, RZ ;  /* 0x000000030f0c7210 */ /* 0x000fe40007fde0ff */
[----:B------:R-:W-:Y:S01]  /*f3c0*/  LEA.HI.X.SX32 R3, R14, R0, 0x1, P1 ;  /* 0x000000000e037211 */ /* 0x000fe200008f0eff */
[----:B------:R0:W-:Y:S01]  /*f3d0*/  @P2 STG.E.U8 desc[UR14][R10.64], R17 ;  /* 0x000000110a002986 */ /* 0x0001e2000c10110e */
[----:B------:R-:W-:-:S02]  /*f3e0*/  ISETP.LT.AND P1, PT, R16, UR7, !P0 ;  /* 0x0000000710007c0c */ /* 0x000fc4000c721270 */
[----:B------:R-:W-:Y:S02]  /*f3f0*/  ISETP.LT.AND P0, PT, R13, UR4, !P0 ;  /* 0x000000040d007c0c */ /* 0x000fe4000c701270 */
[----:B------:R-:W-:Y:S02]  /*f400*/  LEA.HI.X.SX32 R13, R15, R0, 0x1, P6 ;  /* 0x000000000f0d7211 */ /* 0x000fe400030f0eff */
[C---:B------:R-:W-:Y:S02]  /*f410*/  PRMT R15, R23.reuse, 0x7773, RZ ;  /* 0x00007773170f7816 */ /* 0x040fe400000000ff */
[----:B------:R-:W-:-:S05]  /*f420*/  PRMT R23, R23, 0x7772, RZ ;  /* 0x0000777217177816 */ /* 0x000fca00000000ff */
[----:B------:R0:W-:Y:S02]  /*f430*/  @P1 STG.E.U8 desc[UR14][R2.64], R23 ;  /* 0x0000001702001986 */ /* 0x0001e4000c10110e */
[----:B------:R-:W-:Y:S05]  /*f440*/  @!P0 EXIT ;  /* 0x000000000000894d */ /* 0x000fea0003800000 */
[----:B------:R-:W-:Y:S01]  /*f450*/  STG.E.U8 desc[UR14][R12.64], R15 ;  /* 0x0000000f0c007986 */ /* 0x000fe2000c10110e */
[----:B------:R-:W-:Y:S05]  /*f460*/  EXIT ;  /* 0x000000000000794d */ /* 0x000fea0003800000 */
.L_x_3:
[----:B------:R-:W-:-:S00]  /*f470*/  BRA `(.L_x_3) ;  /* 0xfffffffc00fc7947 */ /* 0x000fc0000383ffff */
[----:B------:R-:W-:-:S00]  /*f480*/  NOP ;  /* 0x0000000000007918 */ /* 0x000fc00000000000 */
[----:B------:R-:W-:-:S00]  /*f490*/  NOP ;  /* 0x0000000000007918 */ /* 0x000fc00000000000 */
[----:B------:R-:W-:-:S00]  /*f4a0*/  NOP ;  /* 0x0000000000007918 */ /* 0x000fc00000000000 */
[----:B------:R-:W-:-:S00]  /*f4b0*/  NOP ;  /* 0x0000000000007918 */ /* 0x000fc00000000000 */
[----:B------:R-:W-:-:S00]  /*f4c0*/  NOP ;  /* 0x0000000000007918 */ /* 0x000fc00000000000 */
[----:B------:R-:W-:-:S00]  /*f4d0*/  NOP ;  /* 0x0000000000007918 */ /* 0x000fc00000000000 */
[----:B------:R-:W-:-:S00]  /*f4e0*/  NOP ;  /* 0x0000000000007918 */ /* 0x000fc00000000000 */
[----:B------:R-:W-:-:S00]  /*f4f0*/  NOP ;  /* 0x0000000000007918 */ /* 0x000fc00000000000 */
.L_x_4:


//--------------------- .nv.shared.matmul_kernel  --------------------------
	.section	.nv.shared.matmul_kernel,"aw",@nobits
	.sectionflags	@""
	.align	16
	.zero		1024


//--------------------- .nv.shared.reserved.0     --------------------------
	.section	.nv.shared.reserved.0,"aw",@nobits
	.weak		__nv_reservedSMEM_offset_0_alias
	.size		__nv_reservedSMEM_offset_0_alias, 0, 0
	.other		__nv_reservedSMEM_offset_0_alias,@"STO_CUDA_RESERVED_SHARED STV_DEFAULT"
__nv_reservedSMEM_offset_0_alias:
	.zero		0


//--------------------- .nv.constant0.matmul_kernel --------------------------
	.section	.nv.constant0.matmul_kernel,"a",@progbits
	.sectionflags	@""
	.align	4
.nv.constant0.matmul_kernel:
	.zero		608


//--------------------- SYMBOLS --------------------------

	.type		.nv.reservedSmem.offset0,@object
	.size		.nv.reservedSmem.offset0,0x4
